//
// Generated by NVIDIA NVVM Compiler
//
// Compiler Build ID: CL-36424714
// Cuda compilation tools, release 13.0, V13.0.88
// Based on NVVM 20.0.0
//

.version 9.0
.target sm_100
.address_size 64

	// .globl	_Z12setup_randomP17curandStateXORWOW
.extern .func  (.param .b64 func_retval0) malloc
(
	.param .b64 malloc_param_0
)
;
.extern .func free
(
	.param .b64 free_param_0
)
;
.global .align 4 .b8 precalc_xorwow_matrix[102400];
.global .align 4 .b8 precalc_xorwow_offset_matrix[102400];
.global .align 4 .b8 mrg32k3aM1[2304];
.global .align 4 .b8 mrg32k3aM2[2304];
.global .align 4 .b8 mrg32k3aM1SubSeq[2016];
.global .align 4 .b8 mrg32k3aM2SubSeq[2016];
.global .align 4 .b8 mrg32k3aM1Seq[2304];
.global .align 4 .b8 mrg32k3aM2Seq[2304];
.const .align 8 .b8 __cr_lgamma_table[72];

.visible .entry _Z12setup_randomP17curandStateXORWOW(
	.param .u64 .ptr .align 1 _Z12setup_randomP17curandStateXORWOW_param_0
)
{
	.reg .pred 	%p<24>;
	.reg .b32 	%r<406>;
	.reg .b64 	%rd<18>;

	ld.param.u64 	%rd8, [_Z12setup_randomP17curandStateXORWOW_param_0];
	cvta.to.global.u64 	%rd9, %rd8;
	mov.u32 	%r182, %tid.x;
	mov.u32 	%r183, %ctaid.x;
	shl.b32 	%r184, %r183, 8;
	add.s32 	%r185, %r184, %r182;
	cvt.s64.s32 	%rd17, %r185;
	mul.wide.s32 	%rd10, %r185, 48;
	add.s64 	%rd2, %rd9, %rd10;
	mov.b32 	%r186, 1593684748;
	mov.b32 	%r187, 832094735;
	st.global.v2.u32 	[%rd2], {%r187, %r186};
	mov.b32 	%r188, -123459836;
	mov.b32 	%r189, 1111207954;
	st.global.v2.u32 	[%rd2+8], {%r189, %r188};
	mov.b32 	%r190, 1476011280;
	mov.b32 	%r191, -589760388;
	st.global.v2.u32 	[%rd2+16], {%r191, %r190};
	setp.eq.s32 	%p1, %r185, 0;
	@%p1 bra 	$L__BB0_42;
	mov.b32 	%r312, 0;
	mov.u64 	%rd12, precalc_xorwow_matrix;
$L__BB0_2:
	and.b64  	%rd4, %rd17, 3;
	setp.eq.s64 	%p2, %rd4, 0;
	@%p2 bra 	$L__BB0_41;
	mul.wide.u32 	%rd11, %r312, 3200;
	add.s64 	%rd5, %rd12, %rd11;
	cvt.u32.u64 	%r2, %rd4;
	mov.b32 	%r313, 0;
$L__BB0_4:
	mov.b32 	%r326, 0;
	mov.u32 	%r327, %r326;
	mov.u32 	%r328, %r326;
	mov.u32 	%r329, %r326;
	mov.u32 	%r330, %r326;
	mov.u32 	%r319, %r326;
$L__BB0_5:
	mul.wide.u32 	%rd13, %r319, 4;
	add.s64 	%rd14, %rd2, %rd13;
	ld.global.u32 	%r10, [%rd14+4];
	shl.b32 	%r11, %r319, 5;
	mov.b32 	%r325, 0;
$L__BB0_6:
	.pragma "nounroll";
	shr.u32 	%r196, %r10, %r325;
	and.b32  	%r197, %r196, 1;
	setp.eq.b32 	%p3, %r197, 1;
	not.pred 	%p4, %p3;
	add.s32 	%r198, %r11, %r325;
	mul.lo.s32 	%r199, %r198, 5;
	mul.wide.u32 	%rd15, %r199, 4;
	add.s64 	%rd6, %rd5, %rd15;
	@%p4 bra 	$L__BB0_8;
	ld.global.u32 	%r200, [%rd6];
	xor.b32  	%r330, %r330, %r200;
	ld.global.u32 	%r201, [%rd6+4];
	xor.b32  	%r329, %r329, %r201;
	ld.global.u32 	%r202, [%rd6+8];
	xor.b32  	%r328, %r328, %r202;
	ld.global.u32 	%r203, [%rd6+12];
	xor.b32  	%r327, %r327, %r203;
	ld.global.u32 	%r204, [%rd6+16];
	xor.b32  	%r326, %r326, %r204;
$L__BB0_8:
	and.b32  	%r206, %r196, 2;
	setp.eq.s32 	%p5, %r206, 0;
	@%p5 bra 	$L__BB0_10;
	ld.global.u32 	%r207, [%rd6+20];
	xor.b32  	%r330, %r330, %r207;
	ld.global.u32 	%r208, [%rd6+24];
	xor.b32  	%r329, %r329, %r208;
	ld.global.u32 	%r209, [%rd6+28];
	xor.b32  	%r328, %r328, %r209;
	ld.global.u32 	%r210, [%rd6+32];
	xor.b32  	%r327, %r327, %r210;
	ld.global.u32 	%r211, [%rd6+36];
	xor.b32  	%r326, %r326, %r211;
$L__BB0_10:
	and.b32  	%r213, %r196, 4;
	setp.eq.s32 	%p6, %r213, 0;
	@%p6 bra 	$L__BB0_12;
	ld.global.u32 	%r214, [%rd6+40];
	xor.b32  	%r330, %r330, %r214;
	ld.global.u32 	%r215, [%rd6+44];
	xor.b32  	%r329, %r329, %r215;
	ld.global.u32 	%r216, [%rd6+48];
	xor.b32  	%r328, %r328, %r216;
	ld.global.u32 	%r217, [%rd6+52];
	xor.b32  	%r327, %r327, %r217;
	ld.global.u32 	%r218, [%rd6+56];
	xor.b32  	%r326, %r326, %r218;
$L__BB0_12:
	and.b32  	%r220, %r196, 8;
	setp.eq.s32 	%p7, %r220, 0;
	@%p7 bra 	$L__BB0_14;
	ld.global.u32 	%r221, [%rd6+60];
	xor.b32  	%r330, %r330, %r221;
	ld.global.u32 	%r222, [%rd6+64];
	xor.b32  	%r329, %r329, %r222;
	ld.global.u32 	%r223, [%rd6+68];
	xor.b32  	%r328, %r328, %r223;
	ld.global.u32 	%r224, [%rd6+72];
	xor.b32  	%r327, %r327, %r224;
	ld.global.u32 	%r225, [%rd6+76];
	xor.b32  	%r326, %r326, %r225;
$L__BB0_14:
	and.b32  	%r227, %r196, 16;
	setp.eq.s32 	%p8, %r227, 0;
	@%p8 bra 	$L__BB0_16;
	ld.global.u32 	%r228, [%rd6+80];
	xor.b32  	%r330, %r330, %r228;
	ld.global.u32 	%r229, [%rd6+84];
	xor.b32  	%r329, %r329, %r229;
	ld.global.u32 	%r230, [%rd6+88];
	xor.b32  	%r328, %r328, %r230;
	ld.global.u32 	%r231, [%rd6+92];
	xor.b32  	%r327, %r327, %r231;
	ld.global.u32 	%r232, [%rd6+96];
	xor.b32  	%r326, %r326, %r232;
$L__BB0_16:
	and.b32  	%r234, %r196, 32;
	setp.eq.s32 	%p9, %r234, 0;
	@%p9 bra 	$L__BB0_18;
	ld.global.u32 	%r235, [%rd6+100];
	xor.b32  	%r330, %r330, %r235;
	ld.global.u32 	%r236, [%rd6+104];
	xor.b32  	%r329, %r329, %r236;
	ld.global.u32 	%r237, [%rd6+108];
	xor.b32  	%r328, %r328, %r237;
	ld.global.u32 	%r238, [%rd6+112];
	xor.b32  	%r327, %r327, %r238;
	ld.global.u32 	%r239, [%rd6+116];
	xor.b32  	%r326, %r326, %r239;
$L__BB0_18:
	and.b32  	%r241, %r196, 64;
	setp.eq.s32 	%p10, %r241, 0;
	@%p10 bra 	$L__BB0_20;
	ld.global.u32 	%r242, [%rd6+120];
	xor.b32  	%r330, %r330, %r242;
	ld.global.u32 	%r243, [%rd6+124];
	xor.b32  	%r329, %r329, %r243;
	ld.global.u32 	%r244, [%rd6+128];
	xor.b32  	%r328, %r328, %r244;
	ld.global.u32 	%r245, [%rd6+132];
	xor.b32  	%r327, %r327, %r245;
	ld.global.u32 	%r246, [%rd6+136];
	xor.b32  	%r326, %r326, %r246;
$L__BB0_20:
	and.b32  	%r248, %r196, 128;
	setp.eq.s32 	%p11, %r248, 0;
	@%p11 bra 	$L__BB0_22;
	ld.global.u32 	%r249, [%rd6+140];
	xor.b32  	%r330, %r330, %r249;
	ld.global.u32 	%r250, [%rd6+144];
	xor.b32  	%r329, %r329, %r250;
	ld.global.u32 	%r251, [%rd6+148];
	xor.b32  	%r328, %r328, %r251;
	ld.global.u32 	%r252, [%rd6+152];
	xor.b32  	%r327, %r327, %r252;
	ld.global.u32 	%r253, [%rd6+156];
	xor.b32  	%r326, %r326, %r253;
$L__BB0_22:
	and.b32  	%r255, %r196, 256;
	setp.eq.s32 	%p12, %r255, 0;
	@%p12 bra 	$L__BB0_24;
	ld.global.u32 	%r256, [%rd6+160];
	xor.b32  	%r330, %r330, %r256;
	ld.global.u32 	%r257, [%rd6+164];
	xor.b32  	%r329, %r329, %r257;
	ld.global.u32 	%r258, [%rd6+168];
	xor.b32  	%r328, %r328, %r258;
	ld.global.u32 	%r259, [%rd6+172];
	xor.b32  	%r327, %r327, %r259;
	ld.global.u32 	%r260, [%rd6+176];
	xor.b32  	%r326, %r326, %r260;
$L__BB0_24:
	and.b32  	%r262, %r196, 512;
	setp.eq.s32 	%p13, %r262, 0;
	@%p13 bra 	$L__BB0_26;
	ld.global.u32 	%r263, [%rd6+180];
	xor.b32  	%r330, %r330, %r263;
	ld.global.u32 	%r264, [%rd6+184];
	xor.b32  	%r329, %r329, %r264;
	ld.global.u32 	%r265, [%rd6+188];
	xor.b32  	%r328, %r328, %r265;
	ld.global.u32 	%r266, [%rd6+192];
	xor.b32  	%r327, %r327, %r266;
	ld.global.u32 	%r267, [%rd6+196];
	xor.b32  	%r326, %r326, %r267;
$L__BB0_26:
	and.b32  	%r269, %r196, 1024;
	setp.eq.s32 	%p14, %r269, 0;
	@%p14 bra 	$L__BB0_28;
	ld.global.u32 	%r270, [%rd6+200];
	xor.b32  	%r330, %r330, %r270;
	ld.global.u32 	%r271, [%rd6+204];
	xor.b32  	%r329, %r329, %r271;
	ld.global.u32 	%r272, [%rd6+208];
	xor.b32  	%r328, %r328, %r272;
	ld.global.u32 	%r273, [%rd6+212];
	xor.b32  	%r327, %r327, %r273;
	ld.global.u32 	%r274, [%rd6+216];
	xor.b32  	%r326, %r326, %r274;
$L__BB0_28:
	and.b32  	%r276, %r196, 2048;
	setp.eq.s32 	%p15, %r276, 0;
	@%p15 bra 	$L__BB0_30;
	ld.global.u32 	%r277, [%rd6+220];
	xor.b32  	%r330, %r330, %r277;
	ld.global.u32 	%r278, [%rd6+224];
	xor.b32  	%r329, %r329, %r278;
	ld.global.u32 	%r279, [%rd6+228];
	xor.b32  	%r328, %r328, %r279;
	ld.global.u32 	%r280, [%rd6+232];
	xor.b32  	%r327, %r327, %r280;
	ld.global.u32 	%r281, [%rd6+236];
	xor.b32  	%r326, %r326, %r281;
$L__BB0_30:
	and.b32  	%r283, %r196, 4096;
	setp.eq.s32 	%p16, %r283, 0;
	@%p16 bra 	$L__BB0_32;
	ld.global.u32 	%r284, [%rd6+240];
	xor.b32  	%r330, %r330, %r284;
	ld.global.u32 	%r285, [%rd6+244];
	xor.b32  	%r329, %r329, %r285;
	ld.global.u32 	%r286, [%rd6+248];
	xor.b32  	%r328, %r328, %r286;
	ld.global.u32 	%r287, [%rd6+252];
	xor.b32  	%r327, %r327, %r287;
	ld.global.u32 	%r288, [%rd6+256];
	xor.b32  	%r326, %r326, %r288;
$L__BB0_32:
	and.b32  	%r290, %r196, 8192;
	setp.eq.s32 	%p17, %r290, 0;
	@%p17 bra 	$L__BB0_34;
	ld.global.u32 	%r291, [%rd6+260];
	xor.b32  	%r330, %r330, %r291;
	ld.global.u32 	%r292, [%rd6+264];
	xor.b32  	%r329, %r329, %r292;
	ld.global.u32 	%r293, [%rd6+268];
	xor.b32  	%r328, %r328, %r293;
	ld.global.u32 	%r294, [%rd6+272];
	xor.b32  	%r327, %r327, %r294;
	ld.global.u32 	%r295, [%rd6+276];
	xor.b32  	%r326, %r326, %r295;
$L__BB0_34:
	and.b32  	%r297, %r196, 16384;
	setp.eq.s32 	%p18, %r297, 0;
	@%p18 bra 	$L__BB0_36;
	ld.global.u32 	%r298, [%rd6+280];
	xor.b32  	%r330, %r330, %r298;
	ld.global.u32 	%r299, [%rd6+284];
	xor.b32  	%r329, %r329, %r299;
	ld.global.u32 	%r300, [%rd6+288];
	xor.b32  	%r328, %r328, %r300;
	ld.global.u32 	%r301, [%rd6+292];
	xor.b32  	%r327, %r327, %r301;
	ld.global.u32 	%r302, [%rd6+296];
	xor.b32  	%r326, %r326, %r302;
$L__BB0_36:
	and.b32  	%r304, %r196, 32768;
	setp.eq.s32 	%p19, %r304, 0;
	@%p19 bra 	$L__BB0_38;
	ld.global.u32 	%r305, [%rd6+300];
	xor.b32  	%r330, %r330, %r305;
	ld.global.u32 	%r306, [%rd6+304];
	xor.b32  	%r329, %r329, %r306;
	ld.global.u32 	%r307, [%rd6+308];
	xor.b32  	%r328, %r328, %r307;
	ld.global.u32 	%r308, [%rd6+312];
	xor.b32  	%r327, %r327, %r308;
	ld.global.u32 	%r309, [%rd6+316];
	xor.b32  	%r326, %r326, %r309;
$L__BB0_38:
	add.s32 	%r325, %r325, 16;
	setp.ne.s32 	%p20, %r325, 32;
	@%p20 bra 	$L__BB0_6;
	mad.lo.s32 	%r310, %r319, -31, %r11;
	add.s32 	%r319, %r310, 1;
	setp.ne.s32 	%p21, %r319, 5;
	@%p21 bra 	$L__BB0_5;
	st.global.u32 	[%rd2+4], %r330;
	st.global.u32 	[%rd2+8], %r329;
	st.global.u32 	[%rd2+12], %r328;
	st.global.u32 	[%rd2+16], %r327;
	st.global.u32 	[%rd2+20], %r326;
	add.s32 	%r313, %r313, 1;
	setp.lt.u32 	%p22, %r313, %r2;
	@%p22 bra 	$L__BB0_4;
$L__BB0_41:
	shr.u64 	%rd7, %rd17, 2;
	add.s32 	%r312, %r312, 1;
	setp.gt.u64 	%p23, %rd17, 3;
	mov.u64 	%rd17, %rd7;
	@%p23 bra 	$L__BB0_2;
$L__BB0_42:
	mov.b32 	%r311, 0;
	st.global.v2.u32 	[%rd2+24], {%r311, %r311};
	st.global.u32 	[%rd2+32], %r311;
	mov.b64 	%rd16, 0;
	st.global.u64 	[%rd2+40], %rd16;
	ret;

}
	// .globl	_Z9MakeEdgesPfffi
.visible .entry _Z9MakeEdgesPfffi(
	.param .u64 .ptr .align 1 _Z9MakeEdgesPfffi_param_0,
	.param .f32 _Z9MakeEdgesPfffi_param_1,
	.param .f32 _Z9MakeEdgesPfffi_param_2,
	.param .u32 _Z9MakeEdgesPfffi_param_3
)
{
	.reg .pred 	%p<2>;
	.reg .b32 	%r<6>;
	.reg .b32 	%f<9>;
	.reg .b64 	%rd<5>;

	ld.param.u64 	%rd1, [_Z9MakeEdgesPfffi_param_0];
	ld.param.f32 	%f1, [_Z9MakeEdgesPfffi_param_1];
	ld.param.f32 	%f2, [_Z9MakeEdgesPfffi_param_2];
	ld.param.u32 	%r2, [_Z9MakeEdgesPfffi_param_3];
	mov.u32 	%r3, %tid.x;
	mov.u32 	%r4, %ctaid.x;
	mov.u32 	%r5, %ntid.x;
	mad.lo.s32 	%r1, %r4, %r5, %r3;
	setp.gt.s32 	%p1, %r1, %r2;
	@%p1 bra 	$L__BB1_2;
	cvta.to.global.u64 	%rd2, %rd1;
	sub.f32 	%f3, %f2, %f1;
	cvt.rn.f32.s32 	%f4, %r1;
	mul.f32 	%f5, %f3, %f4;
	cvt.rn.f32.s32 	%f6, %r2;
	div.rn.f32 	%f7, %f5, %f6;
	add.f32 	%f8, %f1, %f7;
	mul.wide.s32 	%rd3, %r1, 4;
	add.s64 	%rd4, %rd2, %rd3;
	st.global.f32 	[%rd4], %f8;
$L__BB1_2:
	ret;

}
	// .globl	_Z8RebinGPUPfPKfii
.visible .entry _Z8RebinGPUPfPKfii(
	.param .u64 .ptr .align 1 _Z8RebinGPUPfPKfii_param_0,
	.param .u64 .ptr .align 1 _Z8RebinGPUPfPKfii_param_1,
	.param .u32 _Z8RebinGPUPfPKfii_param_2,
	.param .u32 _Z8RebinGPUPfPKfii_param_3
)
{
	.reg .pred 	%p<19>;
	.reg .b32 	%r<59>;
	.reg .b32 	%f<58>;
	.reg .b64 	%rd<44>;

	ld.param.u64 	%rd20, [_Z8RebinGPUPfPKfii_param_0];
	ld.param.u64 	%rd19, [_Z8RebinGPUPfPKfii_param_1];
	ld.param.u32 	%r34, [_Z8RebinGPUPfPKfii_param_2];
	ld.param.u32 	%r35, [_Z8RebinGPUPfPKfii_param_3];
	cvta.to.global.u64 	%rd1, %rd20;
	mul.wide.s32 	%rd21, %r35, 4;
	{ // callseq 0, 0
	.param .b64 param0;
	st.param.b64 	[param0], %rd21;
	.param .b64 retval0;
	call.uni (retval0), 
	malloc, 
	(
	param0
	);
	ld.param.b64 	%rd22, [retval0];
	} // callseq 0
	setp.lt.s32 	%p1, %r34, 1;
	@%p1 bra 	$L__BB2_4;
	add.s64 	%rd3, %rd22, 8;
	cvta.to.global.u64 	%rd4, %rd19;
	mov.b32 	%r46, 0;
	mov.u32 	%r53, %r46;
$L__BB2_2:
	mul.wide.u32 	%rd23, %r46, 4;
	add.s64 	%rd24, %rd4, %rd23;
	ld.global.f32 	%f1, [%rd24];
	setp.neu.f32 	%p2, %f1, 0f3F800000;
	@%p2 bra 	$L__BB2_18;
	add.s64 	%rd30, %rd1, %rd23;
	ld.global.f32 	%f28, [%rd30];
	mul.wide.s32 	%rd31, %r53, 4;
	add.s64 	%rd32, %rd22, %rd31;
	st.f32 	[%rd32], %f28;
	add.s32 	%r53, %r53, 1;
	bra.uni 	$L__BB2_26;
$L__BB2_4:
	setp.lt.s32 	%p10, %r35, 1;
	@%p10 bra 	$L__BB2_17;
	and.b32  	%r1, %r35, 15;
	setp.lt.u32 	%p11, %r35, 16;
	mov.b32 	%r55, 0;
	@%p11 bra 	$L__BB2_8;
	and.b32  	%r55, %r35, 2147483632;
	neg.s32 	%r54, %r55;
	add.s64 	%rd41, %rd22, 32;
	add.s64 	%rd40, %rd1, 32;
$L__BB2_7:
	.pragma "nounroll";
	ld.f32 	%f29, [%rd41+-32];
	st.global.f32 	[%rd40+-32], %f29;
	ld.f32 	%f30, [%rd41+-28];
	st.global.f32 	[%rd40+-28], %f30;
	ld.f32 	%f31, [%rd41+-24];
	st.global.f32 	[%rd40+-24], %f31;
	ld.f32 	%f32, [%rd41+-20];
	st.global.f32 	[%rd40+-20], %f32;
	ld.f32 	%f33, [%rd41+-16];
	st.global.f32 	[%rd40+-16], %f33;
	ld.f32 	%f34, [%rd41+-12];
	st.global.f32 	[%rd40+-12], %f34;
	ld.f32 	%f35, [%rd41+-8];
	st.global.f32 	[%rd40+-8], %f35;
	ld.f32 	%f36, [%rd41+-4];
	st.global.f32 	[%rd40+-4], %f36;
	ld.f32 	%f37, [%rd41];
	st.global.f32 	[%rd40], %f37;
	ld.f32 	%f38, [%rd41+4];
	st.global.f32 	[%rd40+4], %f38;
	ld.f32 	%f39, [%rd41+8];
	st.global.f32 	[%rd40+8], %f39;
	ld.f32 	%f40, [%rd41+12];
	st.global.f32 	[%rd40+12], %f40;
	ld.f32 	%f41, [%rd41+16];
	st.global.f32 	[%rd40+16], %f41;
	ld.f32 	%f42, [%rd41+20];
	st.global.f32 	[%rd40+20], %f42;
	ld.f32 	%f43, [%rd41+24];
	st.global.f32 	[%rd40+24], %f43;
	ld.f32 	%f44, [%rd41+28];
	st.global.f32 	[%rd40+28], %f44;
	add.s32 	%r54, %r54, 16;
	add.s64 	%rd41, %rd41, 64;
	add.s64 	%rd40, %rd40, 64;
	setp.ne.s32 	%p12, %r54, 0;
	@%p12 bra 	$L__BB2_7;
$L__BB2_8:
	setp.eq.s32 	%p13, %r1, 0;
	@%p13 bra 	$L__BB2_17;
	and.b32  	%r25, %r35, 7;
	setp.lt.u32 	%p14, %r1, 8;
	@%p14 bra 	$L__BB2_11;
	mul.wide.u32 	%rd33, %r55, 4;
	add.s64 	%rd34, %rd22, %rd33;
	ld.f32 	%f45, [%rd34];
	add.s64 	%rd35, %rd1, %rd33;
	st.global.f32 	[%rd35], %f45;
	ld.f32 	%f46, [%rd34+4];
	st.global.f32 	[%rd35+4], %f46;
	ld.f32 	%f47, [%rd34+8];
	st.global.f32 	[%rd35+8], %f47;
	ld.f32 	%f48, [%rd34+12];
	st.global.f32 	[%rd35+12], %f48;
	ld.f32 	%f49, [%rd34+16];
	st.global.f32 	[%rd35+16], %f49;
	ld.f32 	%f50, [%rd34+20];
	st.global.f32 	[%rd35+20], %f50;
	ld.f32 	%f51, [%rd34+24];
	st.global.f32 	[%rd35+24], %f51;
	ld.f32 	%f52, [%rd34+28];
	st.global.f32 	[%rd35+28], %f52;
	add.s32 	%r55, %r55, 8;
$L__BB2_11:
	setp.eq.s32 	%p15, %r25, 0;
	@%p15 bra 	$L__BB2_17;
	and.b32  	%r28, %r35, 3;
	setp.lt.u32 	%p16, %r25, 4;
	@%p16 bra 	$L__BB2_14;
	mul.wide.u32 	%rd36, %r55, 4;
	add.s64 	%rd37, %rd22, %rd36;
	ld.f32 	%f53, [%rd37];
	add.s64 	%rd38, %rd1, %rd36;
	st.global.f32 	[%rd38], %f53;
	ld.f32 	%f54, [%rd37+4];
	st.global.f32 	[%rd38+4], %f54;
	ld.f32 	%f55, [%rd37+8];
	st.global.f32 	[%rd38+8], %f55;
	ld.f32 	%f56, [%rd37+12];
	st.global.f32 	[%rd38+12], %f56;
	add.s32 	%r55, %r55, 4;
$L__BB2_14:
	setp.eq.s32 	%p17, %r28, 0;
	@%p17 bra 	$L__BB2_17;
	mul.wide.u32 	%rd39, %r55, 4;
	add.s64 	%rd43, %rd1, %rd39;
	add.s64 	%rd42, %rd22, %rd39;
	neg.s32 	%r58, %r28;
$L__BB2_16:
	.pragma "nounroll";
	ld.f32 	%f57, [%rd42];
	st.global.f32 	[%rd43], %f57;
	add.s64 	%rd43, %rd43, 4;
	add.s64 	%rd42, %rd42, 4;
	add.s32 	%r58, %r58, 1;
	setp.ne.s32 	%p18, %r58, 0;
	@%p18 bra 	$L__BB2_16;
$L__BB2_17:
	{ // callseq 1, 0
	.param .b64 param0;
	st.param.b64 	[param0], %rd22;
	call.uni 
	free, 
	(
	param0
	);
	} // callseq 1
	ret;
$L__BB2_18:
	cvt.rzi.s32.f32 	%r7, %f1;
	add.s64 	%rd7, %rd1, %rd23;
	ld.global.f32 	%f3, [%rd7+4];
	ld.global.f32 	%f4, [%rd7];
	sub.f32 	%f5, %f3, %f4;
	cvt.rn.f32.s32 	%f6, %r7;
	div.rn.f32 	%f2, %f5, %f6;
	setp.lt.s32 	%p3, %r7, 1;
	@%p3 bra 	$L__BB2_26;
	and.b32  	%r8, %r7, 3;
	setp.lt.u32 	%p4, %r7, 4;
	mov.b32 	%r51, 0;
	mov.u32 	%r50, %r53;
	@%p4 bra 	$L__BB2_22;
	and.b32  	%r51, %r7, 2147483644;
	mov.b32 	%r48, 0;
	mov.u32 	%r50, %r53;
$L__BB2_21:
	mul.wide.s32 	%rd26, %r50, 4;
	add.s64 	%rd27, %rd3, %rd26;
	ld.global.f32 	%f7, [%rd7];
	cvt.rn.f32.u32 	%f8, %r48;
	fma.rn.f32 	%f9, %f2, %f8, %f7;
	st.f32 	[%rd27+-8], %f9;
	ld.global.f32 	%f10, [%rd7];
	add.s32 	%r40, %r48, 1;
	cvt.rn.f32.u32 	%f11, %r40;
	fma.rn.f32 	%f12, %f2, %f11, %f10;
	st.f32 	[%rd27+-4], %f12;
	ld.global.f32 	%f13, [%rd7];
	add.s32 	%r41, %r48, 2;
	cvt.rn.f32.u32 	%f14, %r41;
	fma.rn.f32 	%f15, %f2, %f14, %f13;
	st.f32 	[%rd27], %f15;
	ld.global.f32 	%f16, [%rd7];
	add.s32 	%r42, %r48, 3;
	cvt.rn.f32.u32 	%f17, %r42;
	fma.rn.f32 	%f18, %f2, %f17, %f16;
	st.f32 	[%rd27+4], %f18;
	add.s32 	%r50, %r50, 4;
	add.s32 	%r48, %r48, 4;
	setp.ne.s32 	%p5, %r48, %r51;
	@%p5 bra 	$L__BB2_21;
$L__BB2_22:
	setp.eq.s32 	%p6, %r8, 0;
	mov.u32 	%r53, %r50;
	@%p6 bra 	$L__BB2_26;
	ld.global.f32 	%f19, [%rd7];
	cvt.rn.f32.u32 	%f20, %r51;
	fma.rn.f32 	%f21, %f2, %f20, %f19;
	mul.wide.s32 	%rd28, %r50, 4;
	add.s64 	%rd8, %rd22, %rd28;
	st.f32 	[%rd8], %f21;
	add.s32 	%r53, %r50, 1;
	setp.eq.s32 	%p7, %r8, 1;
	@%p7 bra 	$L__BB2_26;
	add.s32 	%r43, %r51, 1;
	ld.global.f32 	%f22, [%rd7];
	cvt.rn.f32.u32 	%f23, %r43;
	fma.rn.f32 	%f24, %f2, %f23, %f22;
	st.f32 	[%rd8+4], %f24;
	add.s32 	%r53, %r50, 2;
	setp.eq.s32 	%p8, %r8, 2;
	@%p8 bra 	$L__BB2_26;
	add.s32 	%r44, %r51, 2;
	ld.global.f32 	%f25, [%rd7];
	cvt.rn.f32.u32 	%f26, %r44;
	fma.rn.f32 	%f27, %f2, %f26, %f25;
	st.f32 	[%rd8+8], %f27;
	add.s32 	%r53, %r50, 3;
$L__BB2_26:
	add.s32 	%r46, %r46, 1;
	setp.eq.s32 	%p9, %r46, %r34;
	@%p9 bra 	$L__BB2_4;
	bra.uni 	$L__BB2_2;

}
	// .globl	_Z26CrudeMonteCarloIntegrationPKfPfS1_S1_P17curandStateXORWOWi
.visible .entry _Z26CrudeMonteCarloIntegrationPKfPfS1_S1_P17curandStateXORWOWi(
	.param .u64 .ptr .align 1 _Z26CrudeMonteCarloIntegrationPKfPfS1_S1_P17curandStateXORWOWi_param_0,
	.param .u64 .ptr .align 1 _Z26CrudeMonteCarloIntegrationPKfPfS1_S1_P17curandStateXORWOWi_param_1,
	.param .u64 .ptr .align 1 _Z26CrudeMonteCarloIntegrationPKfPfS1_S1_P17curandStateXORWOWi_param_2,
	.param .u64 .ptr .align 1 _Z26CrudeMonteCarloIntegrationPKfPfS1_S1_P17curandStateXORWOWi_param_3,
	.param .u64 .ptr .align 1 _Z26CrudeMonteCarloIntegrationPKfPfS1_S1_P17curandStateXORWOWi_param_4,
	.param .u32 _Z26CrudeMonteCarloIntegrationPKfPfS1_S1_P17curandStateXORWOWi_param_5
)
{
	.reg .pred 	%p<3>;
	.reg .b32 	%r<101>;
	.reg .b32 	%f<76>;
	.reg .b64 	%rd<19>;

	ld.param.u64 	%rd1, [_Z26CrudeMonteCarloIntegrationPKfPfS1_S1_P17curandStateXORWOWi_param_0];
	ld.param.u64 	%rd2, [_Z26CrudeMonteCarloIntegrationPKfPfS1_S1_P17curandStateXORWOWi_param_1];
	ld.param.u64 	%rd3, [_Z26CrudeMonteCarloIntegrationPKfPfS1_S1_P17curandStateXORWOWi_param_2];
	ld.param.u64 	%rd4, [_Z26CrudeMonteCarloIntegrationPKfPfS1_S1_P17curandStateXORWOWi_param_3];
	ld.param.u64 	%rd5, [_Z26CrudeMonteCarloIntegrationPKfPfS1_S1_P17curandStateXORWOWi_param_4];
	ld.param.u32 	%r22, [_Z26CrudeMonteCarloIntegrationPKfPfS1_S1_P17curandStateXORWOWi_param_5];
	mov.u32 	%r23, %tid.x;
	mov.u32 	%r24, %ctaid.x;
	mov.u32 	%r25, %ntid.x;
	mad.lo.s32 	%r1, %r24, %r25, %r23;
	setp.ge.s32 	%p1, %r1, %r22;
	@%p1 bra 	$L__BB3_4;
	cvta.to.global.u64 	%rd6, %rd1;
	cvta.to.global.u64 	%rd7, %rd5;
	mul.wide.s32 	%rd8, %r1, 48;
	add.s64 	%rd9, %rd7, %rd8;
	mul.wide.s32 	%rd10, %r1, 4;
	add.s64 	%rd11, %rd6, %rd10;
	ld.global.f32 	%f10, [%rd11+4];
	ld.global.f32 	%f1, [%rd11];
	sub.f32 	%f2, %f10, %f1;
	ld.global.v2.u32 	{%r27, %r96}, [%rd9];
	ld.global.v2.u32 	{%r97, %r98}, [%rd9+8];
	ld.global.v2.u32 	{%r99, %r100}, [%rd9+16];
	add.s32 	%r94, %r27, 1449748;
	mov.f32 	%f73, 0f00000000;
	mov.b32 	%r95, 1449748;
	mov.f32 	%f74, %f73;
	mov.f32 	%f75, %f73;
$L__BB3_2:
	shr.u32 	%r28, %r96, 2;
	xor.b32  	%r29, %r28, %r96;
	shl.b32 	%r30, %r100, 4;
	shl.b32 	%r31, %r29, 1;
	xor.b32  	%r32, %r30, %r31;
	xor.b32  	%r33, %r32, %r100;
	xor.b32  	%r34, %r33, %r29;
	add.s32 	%r35, %r94, %r34;
	add.s32 	%r36, %r35, -1087311;
	cvt.rn.f32.u32 	%f11, %r36;
	fma.rn.f32 	%f12, %f11, 0f2F800000, 0f2F000000;
	fma.rn.f32 	%f13, %f2, %f12, %f1;
	mul.f32 	%f14, %f13, %f13;
	add.f32 	%f15, %f75, %f14;
	fma.rn.f32 	%f16, %f14, %f14, %f74;
	abs.f32 	%f17, %f14;
	add.f32 	%f18, %f73, %f17;
	shr.u32 	%r37, %r97, 2;
	xor.b32  	%r38, %r37, %r97;
	shl.b32 	%r39, %r34, 4;
	shl.b32 	%r40, %r38, 1;
	xor.b32  	%r41, %r39, %r40;
	xor.b32  	%r42, %r41, %r34;
	xor.b32  	%r43, %r42, %r38;
	add.s32 	%r44, %r94, %r43;
	add.s32 	%r45, %r44, -724874;
	cvt.rn.f32.u32 	%f19, %r45;
	fma.rn.f32 	%f20, %f19, 0f2F800000, 0f2F000000;
	fma.rn.f32 	%f21, %f2, %f20, %f1;
	mul.f32 	%f22, %f21, %f21;
	add.f32 	%f23, %f15, %f22;
	fma.rn.f32 	%f24, %f22, %f22, %f16;
	abs.f32 	%f25, %f22;
	add.f32 	%f26, %f18, %f25;
	shr.u32 	%r46, %r98, 2;
	xor.b32  	%r47, %r46, %r98;
	shl.b32 	%r48, %r43, 4;
	shl.b32 	%r49, %r47, 1;
	xor.b32  	%r50, %r48, %r49;
	xor.b32  	%r51, %r50, %r43;
	xor.b32  	%r52, %r51, %r47;
	add.s32 	%r53, %r94, %r52;
	add.s32 	%r54, %r53, -362437;
	cvt.rn.f32.u32 	%f27, %r54;
	fma.rn.f32 	%f28, %f27, 0f2F800000, 0f2F000000;
	fma.rn.f32 	%f29, %f2, %f28, %f1;
	mul.f32 	%f30, %f29, %f29;
	add.f32 	%f31, %f23, %f30;
	fma.rn.f32 	%f32, %f30, %f30, %f24;
	abs.f32 	%f33, %f30;
	add.f32 	%f34, %f26, %f33;
	shr.u32 	%r55, %r99, 2;
	xor.b32  	%r56, %r55, %r99;
	shl.b32 	%r57, %r52, 4;
	shl.b32 	%r58, %r56, 1;
	xor.b32  	%r59, %r57, %r58;
	xor.b32  	%r60, %r59, %r52;
	xor.b32  	%r96, %r60, %r56;
	shr.u32 	%r61, %r100, 2;
	xor.b32  	%r62, %r61, %r100;
	shl.b32 	%r63, %r96, 4;
	shl.b32 	%r64, %r62, 1;
	xor.b32  	%r65, %r63, %r64;
	xor.b32  	%r66, %r65, %r96;
	xor.b32  	%r97, %r66, %r62;
	shr.u32 	%r67, %r34, 2;
	xor.b32  	%r68, %r67, %r34;
	shl.b32 	%r69, %r97, 4;
	shl.b32 	%r70, %r68, 1;
	xor.b32  	%r71, %r69, %r70;
	xor.b32  	%r72, %r71, %r97;
	xor.b32  	%r98, %r72, %r68;
	shr.u32 	%r73, %r43, 2;
	xor.b32  	%r74, %r73, %r43;
	shl.b32 	%r75, %r98, 4;
	shl.b32 	%r76, %r74, 1;
	xor.b32  	%r77, %r75, %r76;
	xor.b32  	%r78, %r77, %r98;
	xor.b32  	%r99, %r78, %r74;
	shr.u32 	%r79, %r52, 2;
	xor.b32  	%r80, %r79, %r52;
	shl.b32 	%r81, %r99, 4;
	shl.b32 	%r82, %r80, 1;
	xor.b32  	%r83, %r81, %r82;
	xor.b32  	%r84, %r83, %r99;
	xor.b32  	%r100, %r84, %r80;
	add.s32 	%r85, %r94, %r100;
	add.s32 	%r86, %r96, %r94;
	cvt.rn.f32.u32 	%f35, %r86;
	fma.rn.f32 	%f36, %f35, 0f2F800000, 0f2F000000;
	fma.rn.f32 	%f37, %f2, %f36, %f1;
	mul.f32 	%f38, %f37, %f37;
	add.f32 	%f39, %f31, %f38;
	fma.rn.f32 	%f40, %f38, %f38, %f32;
	abs.f32 	%f41, %f38;
	add.f32 	%f42, %f34, %f41;
	add.s32 	%r87, %r94, %r97;
	add.s32 	%r88, %r87, 362437;
	cvt.rn.f32.u32 	%f43, %r88;
	fma.rn.f32 	%f44, %f43, 0f2F800000, 0f2F000000;
	fma.rn.f32 	%f45, %f2, %f44, %f1;
	mul.f32 	%f46, %f45, %f45;
	add.f32 	%f47, %f39, %f46;
	fma.rn.f32 	%f48, %f46, %f46, %f40;
	abs.f32 	%f49, %f46;
	add.f32 	%f50, %f42, %f49;
	add.s32 	%r89, %r94, %r98;
	add.s32 	%r90, %r89, 724874;
	cvt.rn.f32.u32 	%f51, %r90;
	fma.rn.f32 	%f52, %f51, 0f2F800000, 0f2F000000;
	fma.rn.f32 	%f53, %f2, %f52, %f1;
	mul.f32 	%f54, %f53, %f53;
	add.f32 	%f55, %f47, %f54;
	fma.rn.f32 	%f56, %f54, %f54, %f48;
	abs.f32 	%f57, %f54;
	add.f32 	%f58, %f50, %f57;
	add.s32 	%r91, %r94, %r99;
	add.s32 	%r92, %r91, 1087311;
	cvt.rn.f32.u32 	%f59, %r92;
	fma.rn.f32 	%f60, %f59, 0f2F800000, 0f2F000000;
	fma.rn.f32 	%f61, %f2, %f60, %f1;
	mul.f32 	%f62, %f61, %f61;
	add.f32 	%f63, %f55, %f62;
	fma.rn.f32 	%f64, %f62, %f62, %f56;
	abs.f32 	%f65, %f62;
	add.f32 	%f66, %f58, %f65;
	add.s32 	%r93, %r85, 1449748;
	cvt.rn.f32.u32 	%f67, %r93;
	fma.rn.f32 	%f68, %f67, 0f2F800000, 0f2F000000;
	fma.rn.f32 	%f69, %f2, %f68, %f1;
	mul.f32 	%f70, %f69, %f69;
	add.f32 	%f75, %f63, %f70;
	fma.rn.f32 	%f74, %f70, %f70, %f64;
	abs.f32 	%f71, %f70;
	add.f32 	%f73, %f66, %f71;
	add.s32 	%r95, %r95, 2899496;
	add.s32 	%r94, %r94, 2899496;
	setp.ne.s32 	%p2, %r95, 363886748;
	@%p2 bra 	$L__BB3_2;
	mul.f32 	%f72, %f2, %f73;
	cvta.to.global.u64 	%rd12, %rd4;
	add.s64 	%rd14, %rd12, %rd10;
	st.global.f32 	[%rd14], %f72;
	cvta.to.global.u64 	%rd15, %rd2;
	add.s64 	%rd16, %rd15, %rd10;
	st.global.f32 	[%rd16], %f75;
	cvta.to.global.u64 	%rd17, %rd3;
	add.s64 	%rd18, %rd17, %rd10;
	st.global.f32 	[%rd18], %f74;
$L__BB3_4:
	ret;

}


// ===== COMPILED SASS (sm_100) =====

	.target	sm_100

	.elftype	@"ET_EXEC"


//--------------------- .note.nv.tkinfo           --------------------------
	.section	.note.nv.tkinfo,"",@"SHT_NOTE"
	.sectionflags	@"SHF_NOTE_NV_TKINFO"
	.tkinfo
        /*0018*/ 	.word	0x00000002
        /*0030*/ 	.string	""
        /*0030*/ 	.string	"ptxas"
        /*0030*/ 	.string	"Cuda compilation tools, release 13.0, V13.0.88"
        /*0030*/ 	.string	"Build cuda_13.0.r13.0/compiler.36424714_0"
        /*0030*/ 	.string	"-arch sm_100 -m 64 "



//--------------------- .note.nv.cuinfo           --------------------------
	.section	.note.nv.cuinfo,"",@"SHT_NOTE"
	.sectionflags	@"SHF_NOTE_NV_CUINFO"
        /*0018*/ 	.short	0x0002
        /*001a*/ 	.short	0x0064
        /*001c*/ 	.short	0x0082
	.zero		2


//--------------------- .nv.info                  --------------------------
	.section	.nv.info,"",@"SHT_CUDA_INFO"
	.align	4


	//----- nvinfo : EIATTR_REGCOUNT
	.align		4
        /*0000*/ 	.byte	0x04, 0x2f
        /*0002*/ 	.short	(.L_10 - .L_9)
	.align		4
.L_9:
        /*0004*/ 	.word	index@(_Z12setup_randomP17curandStateXORWOW)
        /*0008*/ 	.word	0x00000020


	//----- nvinfo : EIATTR_FRAME_SIZE
	.align		4
.L_10:
        /*000c*/ 	.byte	0x04, 0x11
        /*000e*/ 	.short	(.L_12 - .L_11)
	.align		4
.L_11:
        /*0010*/ 	.word	index@(_Z12setup_randomP17curandStateXORWOW)
        /*0014*/ 	.word	0x00000000


	//----- nvinfo : EIATTR_REGCOUNT
	.align		4
.L_12:
        /*0018*/ 	.byte	0x04, 0x2f
        /*001a*/ 	.short	(.L_14 - .L_13)
	.align		4
.L_13:
        /*001c*/ 	.word	index@(_Z9MakeEdgesPfffi)
        /*0020*/ 	.word	0x00000010


	//----- nvinfo : EIATTR_FRAME_SIZE
	.align		4
.L_14:
        /*0024*/ 	.byte	0x04, 0x11
        /*0026*/ 	.short	(.L_16 - .L_15)
	.align		4
.L_15:
        /*0028*/ 	.word	index@($__internal_1_$__cuda_sm3x_div_rn_noftz_f32_slowpath)
        /*002c*/ 	.word	0x00000000


	//----- nvinfo : EIATTR_FRAME_SIZE
	.align		4
.L_16:
        /*0030*/ 	.byte	0x04, 0x11
        /*0032*/ 	.short	(.L_18 - .L_17)
	.align		4
.L_17:
        /*0034*/ 	.word	index@(_Z9MakeEdgesPfffi)
        /*0038*/ 	.word	0x00000000


	//----- nvinfo : EIATTR_REGCOUNT
	.align		4
.L_18:
        /*003c*/ 	.byte	0x04, 0x2f
        /*003e*/ 	.short	(.L_20 - .L_19)
	.align		4
.L_19:
        /*0040*/ 	.word	index@(_Z8RebinGPUPfPKfii)
        /*0044*/ 	.word	0x00000018


	//----- nvinfo : EIATTR_FRAME_SIZE
	.align		4
.L_20:
        /*0048*/ 	.byte	0x04, 0x11
        /*004a*/ 	.short	(.L_22 - .L_21)
	.align		4
.L_21:
        /*004c*/ 	.word	index@($__internal_0_$__cuda_sm3x_div_rn_noftz_f32_slowpath)
        /*0050*/ 	.word	0x00000000


	//----- nvinfo : EIATTR_FRAME_SIZE
	.align		4
.L_22:
        /*0054*/ 	.byte	0x04, 0x11
        /*0056*/ 	.short	(.L_24 - .L_23)
	.align		4
.L_23:
        /*0058*/ 	.word	index@(_Z8RebinGPUPfPKfii)
        /*005c*/ 	.word	0x00000000


	//----- nvinfo : EIATTR_REGCOUNT
	.align		4
.L_24:
        /*0060*/ 	.byte	0x04, 0x2f
        /*0062*/ 	.short	(.L_26 - .L_25)
	.align		4
.L_25:
        /*0064*/ 	.word	index@(_Z26CrudeMonteCarloIntegrationPKfPfS1_S1_P17curandStateXORWOWi)
        /*0068*/ 	.word	0x00000018


	//----- nvinfo : EIATTR_FRAME_SIZE
	.align		4
.L_26:
        /*006c*/ 	.byte	0x04, 0x11
        /*006e*/ 	.short	(.L_28 - .L_27)
	.align		4
.L_27:
        /*0070*/ 	.word	index@(_Z26CrudeMonteCarloIntegrationPKfPfS1_S1_P17curandStateXORWOWi)
        /*0074*/ 	.word	0x00000000


	//----- nvinfo : EIATTR_MIN_STACK_SIZE
	.align		4
.L_28:
        /*0078*/ 	.byte	0x04, 0x12
        /*007a*/ 	.short	(.L_30 - .L_29)
	.align		4
.L_29:
        /*007c*/ 	.word	index@(_Z26CrudeMonteCarloIntegrationPKfPfS1_S1_P17curandStateXORWOWi)
        /*0080*/ 	.word	0x00000000


	//----- nvinfo : EIATTR_MIN_STACK_SIZE
	.align		4
.L_30:
        /*0084*/ 	.byte	0x04, 0x12
        /*0086*/ 	.short	(.L_32 - .L_31)
	.align		4
.L_31:
        /*0088*/ 	.word	index@(_Z8RebinGPUPfPKfii)
        /*008c*/ 	.word	0x00000000


	//----- nvinfo : EIATTR_MIN_STACK_SIZE
	.align		4
.L_32:
        /*0090*/ 	.byte	0x04, 0x12
        /*0092*/ 	.short	(.L_34 - .L_33)
	.align		4
.L_33:
        /*0094*/ 	.word	index@(_Z9MakeEdgesPfffi)
        /*0098*/ 	.word	0x00000000


	//----- nvinfo : EIATTR_MIN_STACK_SIZE
	.align		4
.L_34:
        /*009c*/ 	.byte	0x04, 0x12
        /*009e*/ 	.short	(.L_36 - .L_35)
	.align		4
.L_35:
        /*00a0*/ 	.word	index@(_Z12setup_randomP17curandStateXORWOW)
        /*00a4*/ 	.word	0x00000000
.L_36:


//--------------------- .nv.compat                --------------------------
	.section	.nv.compat,"",@"SHT_CUDA_COMPAT_INFO"
	.align	4
        /*0000*/ 	.byte	0x02, 0x09, 0x00, 0x00, 0x02, 0x02, 0x01, 0x00, 0x02, 0x05, 0x05, 0x00, 0x03, 0x07, 0x01, 0x01
        /*0010*/ 	.byte	0x02, 0x03, 0x00, 0x00, 0x02, 0x06, 0x01, 0x00, 0x04, 0x0b, 0x08, 0x00, 0x01, 0x00, 0x00, 0x00
        /*0020*/ 	.byte	0x00, 0x00, 0x00, 0x00


//--------------------- .nv.info._Z26CrudeMonteCarloIntegrationPKfPfS1_S1_P17curandStateXORWOWi --------------------------
	.section	.nv.info._Z26CrudeMonteCarloIntegrationPKfPfS1_S1_P17curandStateXORWOWi,"",@"SHT_CUDA_INFO"
	.sectionflags	@""
	.align	4


	//----- nvinfo : EIATTR_CUDA_API_VERSION
	.align		4
        /*0000*/ 	.byte	0x04, 0x37
        /*0002*/ 	.short	(.L_38 - .L_37)
.L_37:
        /*0004*/ 	.word	0x00000082


	//----- nvinfo : EIATTR_KPARAM_INFO
	.align		4
.L_38:
        /*0008*/ 	.byte	0x04, 0x17
        /*000a*/ 	.short	(.L_40 - .L_39)
.L_39:
        /*000c*/ 	.word	0x00000000
        /*0010*/ 	.short	0x0005
        /*0012*/ 	.short	0x0028
        /*0014*/ 	.byte	0x00, 0xf0, 0x11, 0x00


	//----- nvinfo : EIATTR_KPARAM_INFO
	.align		4
.L_40:
        /*0018*/ 	.byte	0x04, 0x17
        /*001a*/ 	.short	(.L_42 - .L_41)
.L_41:
        /*001c*/ 	.word	0x00000000
        /*0020*/ 	.short	0x0004
        /*0022*/ 	.short	0x0020
        /*0024*/ 	.byte	0x00, 0xf5, 0x21, 0x00


	//----- nvinfo : EIATTR_KPARAM_INFO
	.align		4
.L_42:
        /*0028*/ 	.byte	0x04, 0x17
        /*002a*/ 	.short	(.L_44 - .L_43)
.L_43:
        /*002c*/ 	.word	0x00000000
        /*0030*/ 	.short	0x0003
        /*0032*/ 	.short	0x0018
        /*0034*/ 	.byte	0x00, 0xf5, 0x21, 0x00


	//----- nvinfo : EIATTR_KPARAM_INFO
	.align		4
.L_44:
        /*0038*/ 	.byte	0x04, 0x17
        /*003a*/ 	.short	(.L_46 - .L_45)
.L_45:
        /*003c*/ 	.word	0x00000000
        /*0040*/ 	.short	0x0002
        /*0042*/ 	.short	0x0010
        /*0044*/ 	.byte	0x00, 0xf5, 0x21, 0x00


	//----- nvinfo : EIATTR_KPARAM_INFO
	.align		4
.L_46:
        /*0048*/ 	.byte	0x04, 0x17
        /*004a*/ 	.short	(.L_48 - .L_47)
.L_47:
        /*004c*/ 	.word	0x00000000
        /*0050*/ 	.short	0x0001
        /*0052*/ 	.short	0x0008
        /*0054*/ 	.byte	0x00, 0xf5, 0x21, 0x00


	//----- nvinfo : EIATTR_KPARAM_INFO
	.align		4
.L_48:
        /*0058*/ 	.byte	0x04, 0x17
        /*005a*/ 	.short	(.L_50 - .L_49)
.L_49:
        /*005c*/ 	.word	0x00000000
        /*0060*/ 	.short	0x0000
        /*0062*/ 	.short	0x0000
        /*0064*/ 	.byte	0x00, 0xf5, 0x21, 0x00


	//----- nvinfo : EIATTR_SPARSE_MMA_MASK
	.align		4
.L_50:
        /*0068*/ 	.byte	0x03, 0x50
        /*006a*/ 	.short	0x0000


	//----- nvinfo : EIATTR_MAXREG_COUNT
	.align		4
        /*006c*/ 	.byte	0x03, 0x1b
        /*006e*/ 	.short	0x00ff


	//----- nvinfo : EIATTR_MERCURY_ISA_VERSION
	.align		4
        /*0070*/ 	.byte	0x03, 0x5f
        /*0072*/ 	.short	0x0101


	//----- nvinfo : EIATTR_VRC_CTA_INIT_COUNT
	.align		4
        /*0074*/ 	.byte	0x02, 0x4a
	.zero		1
	.zero		1


	//----- nvinfo : EIATTR_EXIT_INSTR_OFFSETS
	.align		4
        /*0078*/ 	.byte	0x04, 0x1c
        /*007a*/ 	.short	(.L_52 - .L_51)


	//   ....[0]....
.L_51:
        /*007c*/ 	.word	0x00000070


	//   ....[1]....
        /*0080*/ 	.word	0x00000960


	//----- nvinfo : EIATTR_CBANK_PARAM_SIZE
	.align		4
.L_52:
        /*0084*/ 	.byte	0x03, 0x19
        /*0086*/ 	.short	0x002c


	//----- nvinfo : EIATTR_PARAM_CBANK
	.align		4
        /*0088*/ 	.byte	0x04, 0x0a
        /*008a*/ 	.short	(.L_54 - .L_53)
	.align		4
.L_53:
        /*008c*/ 	.word	index@(.nv.constant0._Z26CrudeMonteCarloIntegrationPKfPfS1_S1_P17curandStateXORWOWi)
        /*0090*/ 	.short	0x0380
        /*0092*/ 	.short	0x002c


	//----- nvinfo : EIATTR_SW_WAR
	.align		4
.L_54:
        /*0094*/ 	.byte	0x04, 0x36
        /*0096*/ 	.short	(.L_56 - .L_55)
.L_55:
        /*0098*/ 	.word	0x00000008
.L_56:


//--------------------- .nv.info._Z8RebinGPUPfPKfii --------------------------
	.section	.nv.info._Z8RebinGPUPfPKfii,"",@"SHT_CUDA_INFO"
	.sectionflags	@""
	.align	4


	//----- nvinfo : EIATTR_CUDA_API_VERSION
	.align		4
        /*0000*/ 	.byte	0x04, 0x37
        /*0002*/ 	.short	(.L_58 - .L_57)
.L_57:
        /*0004*/ 	.word	0x00000082


	//----- nvinfo : EIATTR_KPARAM_INFO
	.align		4
.L_58:
        /*0008*/ 	.byte	0x04, 0x17
        /*000a*/ 	.short	(.L_60 - .L_59)
.L_59:
        /*000c*/ 	.word	0x00000000
        /*0010*/ 	.short	0x0003
        /*0012*/ 	.short	0x0014
        /*0014*/ 	.byte	0x00, 0xf0, 0x11, 0x00


	//----- nvinfo : EIATTR_KPARAM_INFO
	.align		4
.L_60:
        /*0018*/ 	.byte	0x04, 0x17
        /*001a*/ 	.short	(.L_62 - .L_61)
.L_61:
        /*001c*/ 	.word	0x00000000
        /*0020*/ 	.short	0x0002
        /*0022*/ 	.short	0x0010
        /*0024*/ 	.byte	0x00, 0xf0, 0x11, 0x00


	//----- nvinfo : EIATTR_KPARAM_INFO
	.align		4
.L_62:
        /*0028*/ 	.byte	0x04, 0x17
        /*002a*/ 	.short	(.L_64 - .L_63)
.L_63:
        /*002c*/ 	.word	0x00000000
        /*0030*/ 	.short	0x0001
        /*0032*/ 	.short	0x0008
        /*0034*/ 	.byte	0x00, 0xf5, 0x21, 0x00


	//----- nvinfo : EIATTR_KPARAM_INFO
	.align		4
.L_64:
        /*0038*/ 	.byte	0x04, 0x17
        /*003a*/ 	.short	(.L_66 - .L_65)
.L_65:
        /*003c*/ 	.word	0x00000000
        /*0040*/ 	.short	0x0000
        /*0042*/ 	.short	0x0000
        /*0044*/ 	.byte	0x00, 0xf5, 0x21, 0x00


	//----- nvinfo : EIATTR_SPARSE_MMA_MASK
	.align		4
.L_66:
        /*0048*/ 	.byte	0x03, 0x50
        /*004a*/ 	.short	0x0000


	//----- nvinfo : EIATTR_MAXREG_COUNT
	.align		4
        /*004c*/ 	.byte	0x03, 0x1b
        /*004e*/ 	.short	0x00ff


	//----- nvinfo : EIATTR_EXTERNS
	.align		4
        /*0050*/ 	.byte	0x04, 0x0f
        /*0052*/ 	.short	(.L_68 - .L_67)


	//   ....[0]....
	.align		4
.L_67:
        /*0054*/ 	.word	index@(malloc)


	//   ....[1]....
	.align		4
        /*0058*/ 	.word	index@(free)


	//----- nvinfo : EIATTR_MERCURY_ISA_VERSION
	.align		4
.L_68:
        /*005c*/ 	.byte	0x03, 0x5f
        /*005e*/ 	.short	0x0101


	//----- nvinfo : EIATTR_VRC_CTA_INIT_COUNT
	.align		4
        /*0060*/ 	.byte	0x02, 0x4a
	.zero		1
	.zero		1


	//----- nvinfo : EIATTR_SYSCALL_OFFSETS
	.align		4
        /*0064*/ 	.byte	0x04, 0x46
        /*0066*/ 	.short	(.L_70 - .L_69)


	//   ....[0]....
.L_69:
        /*0068*/ 	.word	0x000000c0


	//   ....[1]....
        /*006c*/ 	.word	0x00000fc0


	//----- nvinfo : EIATTR_EXIT_INSTR_OFFSETS
	.align		4
.L_70:
        /*0070*/ 	.byte	0x04, 0x1c
        /*0072*/ 	.short	(.L_72 - .L_71)


	//   ....[0]....
.L_71:
        /*0074*/ 	.word	0x00000fd0


	//----- nvinfo : EIATTR_CRS_STACK_SIZE
	.align		4
.L_72:
        /*0078*/ 	.byte	0x04, 0x1e
        /*007a*/ 	.short	(.L_74 - .L_73)
.L_73:
        /*007c*/ 	.word	0x00000000


	//----- nvinfo : EIATTR_CBANK_PARAM_SIZE
	.align		4
.L_74:
        /*0080*/ 	.byte	0x03, 0x19
        /*0082*/ 	.short	0x0018


	//----- nvinfo : EIATTR_PARAM_CBANK
	.align		4
        /*0084*/ 	.byte	0x04, 0x0a
        /*0086*/ 	.short	(.L_76 - .L_75)
	.align		4
.L_75:
        /*0088*/ 	.word	index@(.nv.constant0._Z8RebinGPUPfPKfii)
        /*008c*/ 	.short	0x0380
        /*008e*/ 	.short	0x0018


	//----- nvinfo : EIATTR_SW_WAR
	.align		4
.L_76:
        /*0090*/ 	.byte	0x04, 0x36
        /*0092*/ 	.short	(.L_78 - .L_77)
.L_77:
        /*0094*/ 	.word	0x00000008
.L_78:


//--------------------- .nv.info._Z9MakeEdgesPfffi --------------------------
	.section	.nv.info._Z9MakeEdgesPfffi,"",@"SHT_CUDA_INFO"
	.sectionflags	@""
	.align	4


	//----- nvinfo : EIATTR_CUDA_API_VERSION
	.align		4
        /*0000*/ 	.byte	0x04, 0x37
        /*0002*/ 	.short	(.L_80 - .L_79)
.L_79:
        /*0004*/ 	.word	0x00000082


	//----- nvinfo : EIATTR_KPARAM_INFO
	.align		4
.L_80:
        /*0008*/ 	.byte	0x04, 0x17
        /*000a*/ 	.short	(.L_82 - .L_81)
.L_81:
        /*000c*/ 	.word	0x00000000
        /*0010*/ 	.short	0x0003
        /*0012*/ 	.short	0x0010
        /*0014*/ 	.byte	0x00, 0xf0, 0x11, 0x00


	//----- nvinfo : EIATTR_KPARAM_INFO
	.align		4
.L_82:
        /*0018*/ 	.byte	0x04, 0x17
        /*001a*/ 	.short	(.L_84 - .L_83)
.L_83:
        /*001c*/ 	.word	0x00000000
        /*0020*/ 	.short	0x0002
        /*0022*/ 	.short	0x000c
        /*0024*/ 	.byte	0x00, 0xf0, 0x11, 0x00


	//----- nvinfo : EIATTR_KPARAM_INFO
	.align		4
.L_84:
        /*0028*/ 	.byte	0x04, 0x17
        /*002a*/ 	.short	(.L_86 - .L_85)
.L_85:
        /*002c*/ 	.word	0x00000000
        /*0030*/ 	.short	0x0001
        /*0032*/ 	.short	0x0008
        /*0034*/ 	.byte	0x00, 0xf0, 0x11, 0x00


	//----- nvinfo : EIATTR_KPARAM_INFO
	.align		4
.L_86:
        /*0038*/ 	.byte	0x04, 0x17
        /*003a*/ 	.short	(.L_88 - .L_87)
.L_87:
        /*003c*/ 	.word	0x00000000
        /*0040*/ 	.short	0x0000
        /*0042*/ 	.short	0x0000
        /*0044*/ 	.byte	0x00, 0xf5, 0x21, 0x00


	//----- nvinfo : EIATTR_SPARSE_MMA_MASK
	.align		4
.L_88:
        /*0048*/ 	.byte	0x03, 0x50
        /*004a*/ 	.short	0x0000


	//----- nvinfo : EIATTR_MAXREG_COUNT
	.align		4
        /*004c*/ 	.byte	0x03, 0x1b
        /*004e*/ 	.short	0x00ff


	//----- nvinfo : EIATTR_MERCURY_ISA_VERSION
	.align		4
        /*0050*/ 	.byte	0x03, 0x5f
        /*0052*/ 	.short	0x0101


	//----- nvinfo : EIATTR_VRC_CTA_INIT_COUNT
	.align		4
        /*0054*/ 	.byte	0x02, 0x4a
	.zero		1
	.zero		1


	//----- nvinfo : EIATTR_EXIT_INSTR_OFFSETS
	.align		4
        /*0058*/ 	.byte	0x04, 0x1c
        /*005a*/ 	.short	(.L_90 - .L_89)


	//   ....[0]....
.L_89:
        /*005c*/ 	.word	0x00000070


	//   ....[1]....
        /*0060*/ 	.word	0x00000200


	//----- nvinfo : EIATTR_CRS_STACK_SIZE
	.align		4
.L_90:
        /*0064*/ 	.byte	0x04, 0x1e
        /*0066*/ 	.short	(.L_92 - .L_91)
.L_91:
        /*0068*/ 	.word	0x00000000


	//----- nvinfo : EIATTR_CBANK_PARAM_SIZE
	.align		4
.L_92:
        /*006c*/ 	.byte	0x03, 0x19
        /*006e*/ 	.short	0x0014


	//----- nvinfo : EIATTR_PARAM_CBANK
	.align		4
        /*0070*/ 	.byte	0x04, 0x0a
        /*0072*/ 	.short	(.L_94 - .L_93)
	.align		4
.L_93:
        /*0074*/ 	.word	index@(.nv.constant0._Z9MakeEdgesPfffi)
        /*0078*/ 	.short	0x0380
        /*007a*/ 	.short	0x0014


	//----- nvinfo : EIATTR_SW_WAR
	.align		4
.L_94:
        /*007c*/ 	.byte	0x04, 0x36
        /*007e*/ 	.short	(.L_96 - .L_95)
.L_95:
        /*0080*/ 	.word	0x00000008
.L_96:


//--------------------- .nv.info._Z12setup_randomP17curandStateXORWOW --------------------------
	.section	.nv.info._Z12setup_randomP17curandStateXORWOW,"",@"SHT_CUDA_INFO"
	.sectionflags	@""
	.align	4


	//----- nvinfo : EIATTR_CUDA_API_VERSION
	.align		4
        /*0000*/ 	.byte	0x04, 0x37
        /*0002*/ 	.short	(.L_98 - .L_97)
.L_97:
        /*0004*/ 	.word	0x00000082


	//----- nvinfo : EIATTR_KPARAM_INFO
	.align		4
.L_98:
        /*0008*/ 	.byte	0x04, 0x17
        /*000a*/ 	.short	(.L_100 - .L_99)
.L_99:
        /*000c*/ 	.word	0x00000000
        /*0010*/ 	.short	0x0000
        /*0012*/ 	.short	0x0000
        /*0014*/ 	.byte	0x00, 0xf5, 0x21, 0x00


	//----- nvinfo : EIATTR_SPARSE_MMA_MASK
	.align		4
.L_100:
        /*0018*/ 	.byte	0x03, 0x50
        /*001a*/ 	.short	0x0000


	//----- nvinfo : EIATTR_MAXREG_COUNT
	.align		4
        /*001c*/ 	.byte	0x03, 0x1b
        /*001e*/ 	.short	0x00ff


	//----- nvinfo : EIATTR_MERCURY_ISA_VERSION
	.align		4
        /*0020*/ 	.byte	0x03, 0x5f
        /*0022*/ 	.short	0x0101


	//----- nvinfo : EIATTR_VRC_CTA_INIT_COUNT
	.align		4
        /*0024*/ 	.byte	0x02, 0x4a
	.zero		1
	.zero		1


	//----- nvinfo : EIATTR_EXIT_INSTR_OFFSETS
	.align		4
        /*0028*/ 	.byte	0x04, 0x1c
        /*002a*/ 	.short	(.L_102 - .L_101)


	//   ....[0]....
.L_101:
        /*002c*/ 	.word	0x00000f20


	//----- nvinfo : EIATTR_CRS_STACK_SIZE
	.align		4
.L_102:
        /*0030*/ 	.byte	0x04, 0x1e
        /*0032*/ 	.short	(.L_104 - .L_103)
.L_103:
        /*0034*/ 	.word	0x00000000


	//----- nvinfo : EIATTR_CBANK_PARAM_SIZE
	.align		4
.L_104:
        /*0038*/ 	.byte	0x03, 0x19
        /*003a*/ 	.short	0x0008


	//----- nvinfo : EIATTR_PARAM_CBANK
	.align		4
        /*003c*/ 	.byte	0x04, 0x0a
        /*003e*/ 	.short	(.L_106 - .L_105)
	.align		4
.L_105:
        /*0040*/ 	.word	index@(.nv.constant0._Z12setup_randomP17curandStateXORWOW)
        /*0044*/ 	.short	0x0380
        /*0046*/ 	.short	0x0008


	//----- nvinfo : EIATTR_SW_WAR
	.align		4
.L_106:
        /*0048*/ 	.byte	0x04, 0x36
        /*004a*/ 	.short	(.L_108 - .L_107)
.L_107:
        /*004c*/ 	.word	0x00000008
.L_108:


//--------------------- .nv.callgraph             --------------------------
	.section	.nv.callgraph,"",@"SHT_CUDA_CALLGRAPH"
	.align	4
	.sectionentsize	8
	.align		4
        /*0000*/ 	.word	0x00000000
	.align		4
        /*0004*/ 	.word	0xffffffff
	.align		4
        /*0008*/ 	.word	index@(_Z8RebinGPUPfPKfii)
	.align		4
        /*000c*/ 	.word	index@(free)
	.align		4
        /*0010*/ 	.word	index@(_Z8RebinGPUPfPKfii)
	.align		4
        /*0014*/ 	.word	index@(malloc)
	.align		4
        /*0018*/ 	.word	0x00000000
	.align		4
        /*001c*/ 	.word	0xfffffffe
	.align		4
        /*0020*/ 	.word	0x00000000
	.align		4
        /*0024*/ 	.word	0xfffffffd
	.align		4
        /*0028*/ 	.word	0x00000000
	.align		4
        /*002c*/ 	.word	0xfffffffc


//--------------------- .nv.constant4             --------------------------
	.section	.nv.constant4,"a",@progbits
	.align	8
	.align		8
.nv.constant4:
        /*0000*/ 	.dword	precalc_xorwow_matrix
	.align		8
        /*0008*/ 	.dword	precalc_xorwow_offset_matrix
	.align		8
        /*0010*/ 	.dword	mrg32k3aM1
	.align		8
        /*0018*/ 	.dword	mrg32k3aM2
	.align		8
        /*0020*/ 	.dword	mrg32k3aM1SubSeq
	.align		8
        /*0028*/ 	.dword	mrg32k3aM2SubSeq
	.align		8
        /*0030*/ 	.dword	mrg32k3aM1Seq
	.align		8
        /*0038*/ 	.dword	mrg32k3aM2Seq
	.align		8
        /*0040*/ 	.dword	malloc
	.align		8
        /*0048*/ 	.dword	free


//--------------------- .nv.constant3             --------------------------
	.section	.nv.constant3,"a",@progbits
	.align	8
.nv.constant3:
	.type		__cr_lgamma_table,@object
	.size		__cr_lgamma_table,(.L_8 - __cr_lgamma_table)
__cr_lgamma_table:
        /*0000*/ 	.byte	0x00, 0x00, 0x00, 0x00, 0x00, 0x00, 0x00, 0x00, 0x00, 0x00, 0x00, 0x00, 0x00, 0x00, 0x00, 0x00
        /*0010*/ 	.byte	0xef, 0x39, 0xfa, 0xfe, 0x42, 0x2e, 0xe6, 0x3f, 0x02, 0x20, 0x2a, 0xfa, 0x0b, 0xab, 0xfc, 0x3f
        /*0020*/ 	.byte	0xf9, 0x2c, 0x92, 0x7c, 0xa7, 0x6c, 0x09, 0x40, 0xc9, 0x79, 0x44, 0x3c, 0x64, 0x26, 0x13, 0x40
        /*0030*/ 	.byte	0xca, 0x01, 0xcf, 0x3a, 0x27, 0x51, 0x1a, 0x40, 0x30, 0xcc, 0x2d, 0xf3, 0xe1, 0x0c, 0x21, 0x40
        /*0040*/ 	.byte	0x0d, 0xb7, 0xfc, 0x82, 0x8e, 0x35, 0x25, 0x40
.L_8:


//--------------------- .text._Z26CrudeMonteCarloIntegrationPKfPfS1_S1_P17curandStateXORWOWi --------------------------
	.section	.text._Z26CrudeMonteCarloIntegrationPKfPfS1_S1_P17curandStateXORWOWi,"ax",@progbits
	.align	128
        .global         _Z26CrudeMonteCarloIntegrationPKfPfS1_S1_P17curandStateXORWOWi
        .type           _Z26CrudeMonteCarloIntegrationPKfPfS1_S1_P17curandStateXORWOWi,@function
        .size           _Z26CrudeMonteCarloIntegrationPKfPfS1_S1_P17curandStateXORWOWi,(.L_x_58 - _Z26CrudeMonteCarloIntegrationPKfPfS1_S1_P17curandStateXORWOWi)
        .other          _Z26CrudeMonteCarloIntegrationPKfPfS1_S1_P17curandStateXORWOWi,@"STO_CUDA_ENTRY STV_DEFAULT"
_Z26CrudeMonteCarloIntegrationPKfPfS1_S1_P17curandStateXORWOWi:
.text._Z26CrudeMonteCarloIntegrationPKfPfS1_S1_P17curandStateXORWOWi:
[----:B------:R-:W-:Y:S01]  /*0000*/  LDC R1, c[0x0][0x37c] ;  /* 0x0000df00ff017b82 */ /* 0x000fe20000000800 */
[----:B------:R-:W0:Y:S07]  /*0010*/  S2R R0, SR_TID.X ;  /* 0x0000000000007919 */ /* 0x000e2e0000002100 */
[----:B------:R-:W0:Y:S01]  /*0020*/  S2UR UR4, SR_CTAID.X ;  /* 0x00000000000479c3 */ /* 0x000e220000002500 */
[----:B------:R-:W1:Y:S07]  /*0030*/  LDCU UR5, c[0x0][0x3a8] ;  /* 0x00007500ff0577ac */ /* 0x000e6e0008000800 */
[----:B------:R-:W0:Y:S02]  /*0040*/  LDC R3, c[0x0][0x360] ;  /* 0x0000d800ff037b82 */ /* 0x000e240000000800 */
[----:B0-----:R-:W-:-:S05]  /*0050*/  IMAD R0, R3, UR4, R0 ;  /* 0x0000000403007c24 */ /* 0x001fca000f8e0200 */
[----:B-1----:R-:W-:-:S13]  /*0060*/  ISETP.GE.AND P0, PT, R0, UR5, PT ;  /* 0x0000000500007c0c */ /* 0x002fda000bf06270 */
[----:B------:R-:W-:Y:S05]  /*0070*/  @P0 EXIT ;  /* 0x000000000000094d */ /* 0x000fea0003800000 */
[----:B------:R-:W0:Y:S01]  /*0080*/  LDC.64 R16, c[0x0][0x380] ;  /* 0x0000e000ff107b82 */ /* 0x000e220000000a00 */
[----:B------:R-:W1:Y:S07]  /*0090*/  LDCU.64 UR6, c[0x0][0x358] ;  /* 0x00006b00ff0677ac */ /* 0x000e6e0008000a00 */
[----:B------:R-:W2:Y:S01]  /*00a0*/  LDC.64 R14, c[0x0][0x3a0] ;  /* 0x0000e800ff0e7b82 */ /* 0x000ea20000000a00 */
[----:B0-----:R-:W-:-:S05]  /*00b0*/  IMAD.WIDE R16, R0, 0x4, R16 ;  /* 0x0000000400107825 */ /* 0x001fca00078e0210 */
[----:B-1----:R-:W3:Y:S01]  /*00c0*/  LDG.E R10, desc[UR6][R16.64+0x4] ;  /* 0x00000406100a7981 */ /* 0x002ee2000c1e1900 */
[----:B--2---:R-:W-:-:S03]  /*00d0*/  IMAD.WIDE R14, R0, 0x30, R14 ;  /* 0x00000030000e7825 */ /* 0x004fc600078e020e */
[----:B------:R-:W3:Y:S04]  /*00e0*/  LDG.E R11, desc[UR6][R16.64] ;  /* 0x00000006100b7981 */ /* 0x000ee8000c1e1900 */
[----:B------:R-:W2:Y:S04]  /*00f0*/  LDG.E.64 R2, desc[UR6][R14.64] ;  /* 0x000000060e027981 */ /* 0x000ea8000c1e1b00 */
[----:B------:R0:W5:Y:S04]  /*0100*/  LDG.E.64 R4, desc[UR6][R14.64+0x8] ;  /* 0x000008060e047981 */ /* 0x000168000c1e1b00 */
[----:B------:R0:W5:Y:S01]  /*0110*/  LDG.E.64 R6, desc[UR6][R14.64+0x10] ;  /* 0x000010060e067981 */ /* 0x000162000c1e1b00 */
[----:B------:R-:W-:Y:S01]  /*0120*/  HFMA2 R13, -RZ, RZ, 0, 0 ;  /* 0x00000000ff0d7431 */ /* 0x000fe200000001ff */
[----:B------:R-:W-:Y:S01]  /*0130*/  CS2R R8, SRZ ;  /* 0x0000000000087805 */ /* 0x000fe2000001ff00 */
[----:B------:R-:W-:Y:S01]  /*0140*/  UMOV UR4, 0x161f14 ;  /* 0x00161f1400047882 */ /* 0x000fe20000000000 */
[----:B---3--:R-:W-:Y:S01]  /*0150*/  FADD R10, R10, -R11 ;  /* 0x8000000b0a0a7221 */ /* 0x008fe20000000000 */
[----:B0-2---:R-:W-:-:S07]  /*0160*/  IADD3 R2, PT, PT, R2, 0x161f14, RZ ;  /* 0x00161f1402027810 */ /* 0x005fce0007ffe0ff */
.L_x_0:
[----:B------:R-:W-:Y:S01]  /*0170*/  SHF.R.U32.HI R12, RZ, 0x2, R3 ;  /* 0x00000002ff0c7819 */ /* 0x000fe20000011603 */
[----:B-----5:R-:W-:Y:S01]  /*0180*/  IMAD.SHL.U32 R14, R7, 0x10, RZ ;  /* 0x00000010070e7824 */ /* 0x020fe200078e00ff */
[----:B------:R-:W-:Y:S01]  /*0190*/  SHF.R.U32.HI R15, RZ, 0x2, R4 ;  /* 0x00000002ff0f7819 */ /* 0x000fe20000011604 */
[----:B------:R-:W-:Y:S01]  /*01a0*/  UIADD3 UR4, UPT, UPT, UR4, 0x2c3e28, URZ ;  /* 0x002c3e2804047890 */ /* 0x000fe2000fffe0ff */
[----:B------:R-:W-:Y:S02]  /*01b0*/  LOP3.LUT R12, R12, R3, RZ, 0x3c, !PT ;  /* 0x000000030c0c7212 */ /* 0x000fe400078e3cff */
[----:B------:R-:W-:Y:S01]  /*01c0*/  LOP3.LUT R15, R15, R4, RZ, 0x3c, !PT ;  /* 0x000000040f0f7212 */ /* 0x000fe200078e3cff */
[----:B------:R-:W-:Y:S01]  /*01d0*/  UISETP.NE.AND UP0, UPT, UR4, 0x15b0789c, UPT ;  /* 0x15b0789c0400788c */ /* 0x000fe2000bf05270 */
[----:B------:R-:W-:-:S04]  /*01e0*/  SHF.L.U32 R3, R12, 0x1, RZ ;  /* 0x000000010c037819 */ /* 0x000fc800000006ff */
[----:B------:R-:W-:-:S04]  /*01f0*/  LOP3.LUT R3, R7, R14, R3, 0x96, !PT ;  /* 0x0000000e07037212 */ /* 0x000fc800078e9603 */
[----:B------:R-:W-:Y:S01]  /*0200*/  LOP3.LUT R17, R3, R12, RZ, 0x3c, !PT ;  /* 0x0000000c03117212 */ /* 0x000fe200078e3cff */
[----:B------:R-:W-:Y:S01]  /*0210*/  IMAD.SHL.U32 R3, R15, 0x2, RZ ;  /* 0x000000020f037824 */ /* 0x000fe200078e00ff */
[----:B------:R-:W-:Y:S02]  /*0220*/  SHF.R.U32.HI R12, RZ, 0x2, R5 ;  /* 0x00000002ff0c7819 */ /* 0x000fe40000011605 */
[C---:B------:R-:W-:Y:S02]  /*0230*/  SHF.L.U32 R4, R17.reuse, 0x4, RZ ;  /* 0x0000000411047819 */ /* 0x040fe400000006ff */
[----:B------:R-:W-:Y:S02]  /*0240*/  LOP3.LUT R12, R12, R5, RZ, 0x3c, !PT ;  /* 0x000000050c0c7212 */ /* 0x000fe400078e3cff */
[----:B------:R-:W-:Y:S02]  /*0250*/  LOP3.LUT R4, R17, R4, R3, 0x96, !PT ;  /* 0x0000000411047212 */ /* 0x000fe400078e9603 */
[----:B------:R-:W-:Y:S01]  /*0260*/  SHF.R.U32.HI R16, RZ, 0x2, R17 ;  /* 0x00000002ff107819 */ /* 0x000fe20000011611 */
[----:B------:R-:W-:Y:S01]  /*0270*/  IMAD.SHL.U32 R3, R12, 0x2, RZ ;  /* 0x000000020c037824 */ /* 0x000fe200078e00ff */
[----:B------:R-:W-:-:S02]  /*0280*/  LOP3.LUT R5, R4, R15, RZ, 0x3c, !PT ;  /* 0x0000000f04057212 */ /* 0x000fc400078e3cff */
[----:B------:R-:W-:Y:S02]  /*0290*/  SHF.R.U32.HI R15, RZ, 0x2, R6 ;  /* 0x00000002ff0f7819 */ /* 0x000fe40000011606 */
[----:B------:R-:W-:Y:S02]  /*02a0*/  SHF.L.U32 R4, R5, 0x4, RZ ;  /* 0x0000000405047819 */ /* 0x000fe400000006ff */
[----:B------:R-:W-:Y:S02]  /*02b0*/  LOP3.LUT R6, R15, R6, RZ, 0x3c, !PT ;  /* 0x000000060f067212 */ /* 0x000fe400078e3cff */
[----:B------:R-:W-:-:S04]  /*02c0*/  LOP3.LUT R3, R5, R4, R3, 0x96, !PT ;  /* 0x0000000405037212 */ /* 0x000fc800078e9603 */
[----:B------:R-:W-:Y:S02]  /*02d0*/  LOP3.LUT R15, R3, R12, RZ, 0x3c, !PT ;  /* 0x0000000c030f7212 */ /* 0x000fe400078e3cff */
[----:B------:R-:W-:Y:S02]  /*02e0*/  SHF.L.U32 R3, R6, 0x1, RZ ;  /* 0x0000000106037819 */ /* 0x000fe400000006ff */
[----:B------:R-:W-:Y:S01]  /*02f0*/  SHF.R.U32.HI R12, RZ, 0x2, R7 ;  /* 0x00000002ff0c7819 */ /* 0x000fe20000011607 */
[C---:B------:R-:W-:Y:S01]  /*0300*/  IMAD.SHL.U32 R4, R15.reuse, 0x10, RZ ;  /* 0x000000100f047824 */ /* 0x040fe200078e00ff */
[----:B------:R-:W-:Y:S02]  /*0310*/  SHF.R.U32.HI R18, RZ, 0x2, R15 ;  /* 0x00000002ff127819 */ /* 0x000fe4000001160f */
[----:B------:R-:W-:Y:S02]  /*0320*/  LOP3.LUT R14, R12, R7, RZ, 0x3c, !PT ;  /* 0x000000070c0e7212 */ /* 0x000fe400078e3cff */
[----:B------:R-:W-:-:S02]  /*0330*/  LOP3.LUT R3, R15, R4, R3, 0x96, !PT ;  /* 0x000000040f037212 */ /* 0x000fc400078e9603 */
[----:B------:R-:W-:Y:S02]  /*0340*/  IADD3 R4, PT, PT, R2, -0x10974f, R17 ;  /* 0xffef68b102047810 */ /* 0x000fe40007ffe011 */
[----:B------:R-:W-:Y:S02]  /*0350*/  LOP3.LUT R3, R3, R6, RZ, 0x3c, !PT ;  /* 0x0000000603037212 */ /* 0x000fe400078e3cff */
[----:B------:R-:W-:Y:S02]  /*0360*/  I2FP.F32.U32 R7, R4 ;  /* 0x0000000400077245 */ /* 0x000fe40000201000 */
[----:B------:R-:W-:Y:S01]  /*0370*/  SHF.L.U32 R6, R14, 0x1, RZ ;  /* 0x000000010e067819 */ /* 0x000fe200000006ff */
[----:B------:R-:W-:Y:S01]  /*0380*/  IMAD.SHL.U32 R4, R3, 0x10, RZ ;  /* 0x0000001003047824 */ /* 0x000fe200078e00ff */
[----:B------:R-:W-:Y:S02]  /*0390*/  MOV R12, 0x2f800000 ;  /* 0x2f800000000c7802 */ /* 0x000fe40000000f00 */
[----:B------:R-:W-:-:S02]  /*03a0*/  LOP3.LUT R17, R16, R17, RZ, 0x3c, !PT ;  /* 0x0000001110117212 */ /* 0x000fc400078e3cff */
[----:B------:R-:W-:Y:S01]  /*03b0*/  LOP3.LUT R19, R3, R4, R6, 0x96, !PT ;  /* 0x0000000403137212 */ /* 0x000fe200078e9606 */
[----:B------:R-:W-:Y:S01]  /*03c0*/  FFMA R7, R7, R12, 1.1641532182693481445e-10 ;  /* 0x2f00000007077423 */ /* 0x000fe2000000000c */
[----:B------:R-:W-:Y:S02]  /*03d0*/  SHF.L.U32 R16, R17, 0x1, RZ ;  /* 0x0000000111107819 */ /* 0x000fe400000006ff */
[----:B------:R-:W-:Y:S01]  /*03e0*/  LOP3.LUT R4, R19, R14, RZ, 0x3c, !PT ;  /* 0x0000000e13047212 */ /* 0x000fe200078e3cff */
[----:B------:R-:W-:Y:S01]  /*03f0*/  FFMA R7, R10, R7, R11 ;  /* 0x000000070a077223 */ /* 0x000fe2000000000b */
[--C-:B------:R-:W-:Y:S02]  /*0400*/  IADD3 R6, PT, PT, R2, -0xb0f8a, R5.reuse ;  /* 0xfff4f07602067810 */ /* 0x100fe40007ffe005 */
[----:B------:R-:W-:Y:S01]  /*0410*/  SHF.L.U32 R21, R4, 0x4, RZ ;  /* 0x0000000404157819 */ /* 0x000fe200000006ff */
[----:B------:R-:W-:Y:S01]  /*0420*/  FMUL R7, R7, R7 ;  /* 0x0000000707077220 */ /* 0x000fe20000400000 */
[----:B------:R-:W-:-:S02]  /*0430*/  SHF.R.U32.HI R14, RZ, 0x2, R5 ;  /* 0x00000002ff0e7819 */ /* 0x000fc40000011605 */
[----:B------:R-:W-:Y:S01]  /*0440*/  LOP3.LUT R16, R4, R21, R16, 0x96, !PT ;  /* 0x0000001504107212 */ /* 0x000fe200078e9610 */
[C---:B------:R-:W-:Y:S01]  /*0450*/  FADD R9, R7.reuse, R9 ;  /* 0x0000000907097221 */ /* 0x040fe20000000000 */
[----:B------:R-:W-:Y:S01]  /*0460*/  I2FP.F32.U32 R19, R6 ;  /* 0x0000000600137245 */ /* 0x000fe20000201000 */
[C---:B------:R-:W-:Y:S01]  /*0470*/  FFMA R8, R7.reuse, R7, R8 ;  /* 0x0000000707087223 */ /* 0x040fe20000000008 */
[----:B------:R-:W-:Y:S01]  /*0480*/  LOP3.LUT R6, R14, R5, RZ, 0x3c, !PT ;  /* 0x000000050e067212 */ /* 0x000fe200078e3cff */
[----:B------:R-:W-:Y:S01]  /*0490*/  FADD R13, R7, R13 ;  /* 0x0000000d070d7221 */ /* 0x000fe20000000000 */
[----:B------:R-:W-:Y:S01]  /*04a0*/  IADD3 R14, PT, PT, R2, -0x587c5, R15 ;  /* 0xfffa783b020e7810 */ /* 0x000fe20007ffe00f */
[----:B------:R-:W-:Y:S01]  /*04b0*/  FFMA R19, R19, R12, 1.1641532182693481445e-10 ;  /* 0x2f00000013137423 */ /* 0x000fe2000000000c */
[----:B------:R-:W-:Y:S01]  /*04c0*/  LOP3.LUT R5, R16, R17, RZ, 0x3c, !PT ;  /* 0x0000001110057212 */ /* 0x000fe200078e3cff */
[----:B------:R-:W-:Y:S01]  /*04d0*/  IMAD.SHL.U32 R17, R6, 0x2, RZ ;  /* 0x0000000206117824 */ /* 0x000fe200078e00ff */
[----:B------:R-:W-:Y:S01]  /*04e0*/  I2FP.F32.U32 R7, R14 ;  /* 0x0000000e00077245 */ /* 0x000fe20000201000 */
[----:B------:R-:W-:Y:S01]  /*04f0*/  FFMA R19, R10, R19, R11 ;  /* 0x000000130a137223 */ /* 0x000fe2000000000b */
[----:B------:R-:W-:-:S03]  /*0500*/  SHF.L.U32 R16, R5, 0x4, RZ ;  /* 0x0000000405107819 */ /* 0x000fc600000006ff */
[----:B------:R-:W-:Y:S01]  /*0510*/  FFMA R14, R7, R12, 1.1641532182693481445e-10 ;  /* 0x2f000000070e7423 */ /* 0x000fe2000000000c */
[----:B------:R-:W-:Y:S01]  /*0520*/  LOP3.LUT R17, R5, R16, R17, 0x96, !PT ;  /* 0x0000001005117212 */ /* 0x000fe200078e9611 */
[----:B------:R-:W-:Y:S01]  /*0530*/  FMUL R19, R19, R19 ;  /* 0x0000001313137220 */ /* 0x000fe20000400000 */
[----:B------:R-:W-:Y:S01]  /*0540*/  LOP3.LUT R7, R18, R15, RZ, 0x3c, !PT ;  /* 0x0000000f12077212 */ /* 0x000fe200078e3cff */
[----:B------:R-:W-:Y:S01]  /*0550*/  FFMA R15, R10, R14, R11 ;  /* 0x0000000e0a0f7223 */ /* 0x000fe2000000000b */
[----:B------:R-:W-:Y:S01]  /*0560*/  IADD3 R16, PT, PT, R3, R2, RZ ;  /* 0x0000000203107210 */ /* 0x000fe20007ffe0ff */
[--C-:B------:R-:W-:Y:S01]  /*0570*/  FADD R9, R9, R19.reuse ;  /* 0x0000001309097221 */ /* 0x100fe20000000000 */
[----:B------:R-:W-:Y:S01]  /*0580*/  LOP3.LUT R6, R17, R6, RZ, 0x3c, !PT ;  /* 0x0000000611067212 */ /* 0x000fe200078e3cff */
[----:B------:R-:W-:Y:S01]  /*0590*/  FFMA R14, R19, R19, R8 ;  /* 0x00000013130e7223 */ /* 0x000fe20000000008 */
[----:B------:R-:W-:Y:S01]  /*05a0*/  IADD3 R17, PT, PT, R2, 0x587c5, R4 ;  /* 0x000587c502117810 */ /* 0x000fe20007ffe004 */
[----:B------:R-:W-:Y:S01]  /*05b0*/  FADD R13, R13, R19 ;  /* 0x000000130d0d7221 */ /* 0x000fe20000000000 */
[----:B------:R-:W-:Y:S01]  /*05c0*/  FMUL R15, R15, R15 ;  /* 0x0000000f0f0f7220 */ /* 0x000fe20000400000 */
[----:B------:R-:W-:Y:S01]  /*05d0*/  I2FP.F32.U32 R19, R16 ;  /* 0x0000001000137245 */ /* 0x000fe20000201000 */
[----:B------:R-:W-:Y:S01]  /*05e0*/  IMAD.SHL.U32 R16, R7, 0x2, RZ ;  /* 0x0000000207107824 */ /* 0x000fe200078e00ff */
[----:B------:R-:W-:Y:S01]  /*05f0*/  I2FP.F32.U32 R21, R17 ;  /* 0x0000001100157245 */ /* 0x000fe20000201000 */
[--C-:B------:R-:W-:Y:S01]  /*0600*/  FADD R8, R9, R15.reuse ;  /* 0x0000000f09087221 */ /* 0x100fe20000000000 */
[----:B------:R-:W-:Y:S01]  /*0610*/  SHF.L.U32 R17, R6, 0x4, RZ ;  /* 0x0000000406117819 */ /* 0x000fe200000006ff */
[----:B------:R-:W-:Y:S01]  /*0620*/  FADD R9, R13, R15 ;  /* 0x0000000f0d097221 */ /* 0x000fe20000000000 */
[----:B------:R-:W-:Y:S01]  /*0630*/  IADD3 R13, PT, PT, R2, 0xb0f8a, R5 ;  /* 0x000b0f8a020d7810 */ /* 0x000fe20007ffe005 */
[-C--:B------:R-:W-:Y:S01]  /*0640*/  FFMA R19, R19, R12.reuse, 1.1641532182693481445e-10 ;  /* 0x2f00000013137423 */ /* 0x080fe2000000000c */
[----:B------:R-:W-:Y:S01]  /*0650*/  LOP3.LUT R16, R6, R17, R16, 0x96, !PT ;  /* 0x0000001106107212 */ /* 0x000fe200078e9610 */
[----:B------:R-:W-:Y:S01]  /*0660*/  FFMA R14, R15, R15, R14 ;  /* 0x0000000f0f0e7223 */ /* 0x000fe2000000000e */
[----:B------:R-:W-:Y:S01]  /*0670*/  I2FP.F32.U32 R13, R13 ;  /* 0x0000000d000d7245 */ /* 0x000fe20000201000 */
[----:B------:R-:W-:Y:S01]  /*0680*/  FFMA R19, R10, R19, R11 ;  /* 0x000000130a137223 */ /* 0x000fe2000000000b */
[----:B------:R-:W-:Y:S01]  /*0690*/  LOP3.LUT R7, R16, R7, RZ, 0x3c, !PT ;  /* 0x0000000710077212 */ /* 0x000fe200078e3cff */
[-C--:B------:R-:W-:Y:S01]  /*06a0*/  FFMA R21, R21, R12.reuse, 1.1641532182693481445e-10 ;  /* 0x2f00000015157423 */ /* 0x080fe2000000000c */
[C---:B------:R-:W-:Y:S01]  /*06b0*/  IADD3 R15, PT, PT, R2.reuse, 0x10974f, R6 ;  /* 0x0010974f020f7810 */ /* 0x040fe20007ffe006 */
[----:B------:R-:W-:Y:S01]  /*06c0*/  FMUL R19, R19, R19 ;  /* 0x0000001313137220 */ /* 0x000fe20000400000 */
[----:B------:R-:W-:Y:S01]  /*06d0*/  IADD3 R16, PT, PT, R2, 0x161f14, R7 ;  /* 0x00161f1402107810 */ /* 0x000fe20007ffe007 */
[----:B------:R-:W-:Y:S01]  /*06e0*/  FFMA R21, R10, R21, R11 ;  /* 0x000000150a157223 */ /* 0x000fe2000000000b */
[----:B------:R-:W-:Y:S01]  /*06f0*/  I2FP.F32.U32 R15, R15 ;  /* 0x0000000f000f7245 */ /* 0x000fe20000201000 */
[----:B------:R-:W-:Y:S01]  /*0700*/  FFMA R13, R13, R12, 1.1641532182693481445e-10 ;  /* 0x2f0000000d0d7423 */ /* 0x000fe2000000000c */
[----:B------:R-:W-:Y:S01]  /*0710*/  I2FP.F32.U32 R17, R16 ;  /* 0x0000001000117245 */ /* 0x000fe20000201000 */
[----:B------:R-:W-:Y:S01]  /*0720*/  FADD R8, R8, R19 ;  /* 0x0000001308087221 */ /* 0x000fe20000000000 */
[----:B------:R-:W-:Y:S01]  /*0730*/  FMUL R21, R21, R21 ;  /* 0x0000001515157220 */ /* 0x000fe20000400000 */
[----:B------:R-:W-:Y:S01]  /*0740*/  FFMA R13, R10, R13, R11 ;  /* 0x0000000d0a0d7223 */ /* 0x000fe2000000000b */
[-C--:B------:R-:W-:Y:S01]  /*0750*/  FFMA R15, R15, R12.reuse, 1.1641532182693481445e-10 ;  /* 0x2f0000000f0f7423 */ /* 0x080fe2000000000c */
[----:B------:R-:W-:Y:S01]  /*0760*/  FFMA R14, R19, R19, R14 ;  /* 0x00000013130e7223 */ /* 0x000fe2000000000e */
[----:B------:R-:W-:Y:S01]  /*0770*/  FADD R9, R9, R19 ;  /* 0x0000001309097221 */ /* 0x000fe20000000000 */
[----:B------:R-:W-:Y:S01]  /*0780*/  FADD R8, R8, R21 ;  /* 0x0000001508087221 */ /* 0x000fe20000000000 */
[----:B------:R-:W-:Y:S01]  /*0790*/  FMUL R13, R13, R13 ;  /* 0x0000000d0d0d7220 */ /* 0x000fe20000400000 */
[----:B------:R-:W-:Y:S01]  /*07a0*/  FFMA R15, R10, R15, R11 ;  /* 0x0000000f0a0f7223 */ /* 0x000fe2000000000b */
[----:B------:R-:W-:Y:S01]  /*07b0*/  FFMA R17, R17, R12, 1.1641532182693481445e-10 ;  /* 0x2f00000011117423 */ /* 0x000fe2000000000c */
[----:B------:R-:W-:Y:S01]  /*07c0*/  FFMA R14, R21, R21, R14 ;  /* 0x00000015150e7223 */ /* 0x000fe2000000000e */
[----:B------:R-:W-:Y:S01]  /*07d0*/  FADD R9, R9, R21 ;  /* 0x0000001509097221 */ /* 0x000fe20000000000 */
[----:B------:R-:W-:Y:S01]  /*07e0*/  FADD R8, R8, R13 ;  /* 0x0000000d08087221 */ /* 0x000fe20000000000 */
[----:B------:R-:W-:Y:S01]  /*07f0*/  FMUL R15, R15, R15 ;  /* 0x0000000f0f0f7220 */ /* 0x000fe20000400000 */
[----:B------:R-:W-:Y:S01]  /*0800*/  FFMA R17, R10, R17, R11 ;  /* 0x000000110a117223 */ /* 0x000fe2000000000b */
[----:B------:R-:W-:Y:S01]  /*0810*/  FFMA R14, R13, R13, R14 ;  /* 0x0000000d0d0e7223 */ /* 0x000fe2000000000e */
[----:B------:R-:W-:Y:S01]  /*0820*/  FADD R9, R9, R13 ;  /* 0x0000000d09097221 */ /* 0x000fe20000000000 */
[--C-:B------:R-:W-:Y:S01]  /*0830*/  FADD R8, R8, R15.reuse ;  /* 0x0000000f08087221 */ /* 0x100fe20000000000 */
[----:B------:R-:W-:Y:S01]  /*0840*/  FMUL R17, R17, R17 ;  /* 0x0000001111117220 */ /* 0x000fe20000400000 */
[----:B------:R-:W-:Y:S01]  /*0850*/  FFMA R14, R15, R15, R14 ;  /* 0x0000000f0f0e7223 */ /* 0x000fe2000000000e */
[----:B------:R-:W-:Y:S01]  /*0860*/  FADD R13, R9, R15 ;  /* 0x0000000f090d7221 */ /* 0x000fe20000000000 */
[----:B------:R-:W-:Y:S01]  /*0870*/  IADD3 R2, PT, PT, R2, 0x2c3e28, RZ ;  /* 0x002c3e2802027810 */ /* 0x000fe20007ffe0ff */
[--C-:B------:R-:W-:Y:S01]  /*0880*/  FADD R9, R8, R17.reuse ;  /* 0x0000001108097221 */ /* 0x100fe20000000000 */
[----:B------:R-:W-:Y:S01]  /*0890*/  FFMA R8, R17, R17, R14 ;  /* 0x0000001111087223 */ /* 0x000fe2000000000e */
[----:B------:R-:W-:Y:S01]  /*08a0*/  FADD R13, R13, R17 ;  /* 0x000000110d0d7221 */ /* 0x000fe20000000000 */
[----:B------:R-:W-:Y:S06]  /*08b0*/  BRA.U UP0, `(.L_x_0) ;  /* 0xfffffff9002c7547 */ /* 0x000fec000b83ffff */
[----:B------:R-:W0:Y:S01]  /*08c0*/  LDC.64 R2, c[0x0][0x398] ;  /* 0x0000e600ff027b82 */ /* 0x000e220000000a00 */
[----:B------:R-:W-:-:S07]  /*08d0*/  FMUL R13, R10, R13 ;  /* 0x0000000d0a0d7220 */ /* 0x000fce0000400000 */
[----:B------:R-:W1:Y:S08]  /*08e0*/  LDC.64 R4, c[0x0][0x388] ;  /* 0x0000e200ff047b82 */ /* 0x000e700000000a00 */
[----:B------:R-:W2:Y:S01]  /*08f0*/  LDC.64 R6, c[0x0][0x390] ;  /* 0x0000e400ff067b82 */ /* 0x000ea20000000a00 */
[----:B0-----:R-:W-:-:S05]  /*0900*/  IMAD.WIDE R2, R0, 0x4, R2 ;  /* 0x0000000400027825 */ /* 0x001fca00078e0202 */
[----:B------:R-:W-:Y:S01]  /*0910*/  STG.E desc[UR6][R2.64], R13 ;  /* 0x0000000d02007986 */ /* 0x000fe2000c101906 */
[----:B-1----:R-:W-:-:S05]  /*0920*/  IMAD.WIDE R4, R0, 0x4, R4 ;  /* 0x0000000400047825 */ /* 0x002fca00078e0204 */
[----:B------:R-:W-:Y:S01]  /*0930*/  STG.E desc[UR6][R4.64], R9 ;  /* 0x0000000904007986 */ /* 0x000fe2000c101906 */
[----:B--2---:R-:W-:-:S05]  /*0940*/  IMAD.WIDE R6, R0, 0x4, R6 ;  /* 0x0000000400067825 */ /* 0x004fca00078e0206 */
[----:B------:R-:W-:Y:S01]  /*0950*/  STG.E desc[UR6][R6.64], R8 ;  /* 0x0000000806007986 */ /* 0x000fe2000c101906 */
[----:B------:R-:W-:Y:S05]  /*0960*/  EXIT ;  /* 0x000000000000794d */ /* 0x000fea0003800000 */
.L_x_1:
[----:B------:R-:W-:-:S00]  /*0970*/  BRA `(.L_x_1) ;  /* 0xfffffffc00fc7947 */ /* 0x000fc0000383ffff */
[----:B------:R-:W-:-:S00]  /*0980*/  NOP ;  /* 0x0000000000007918 */ /* 0x000fc00000000000 */
[----:B------:R-:W-:-:S00]  /*0990*/  NOP ;  /* 0x0000000000007918 */ /* 0x000fc00000000000 */
[----:B------:R-:W-:-:S00]  /*09a0*/  NOP ;  /* 0x0000000000007918 */ /* 0x000fc00000000000 */
[----:B------:R-:W-:-:S00]  /*09b0*/  NOP ;  /* 0x0000000000007918 */ /* 0x000fc00000000000 */
[----:B------:R-:W-:-:S00]  /*09c0*/  NOP ;  /* 0x0000000000007918 */ /* 0x000fc00000000000 */
[----:B------:R-:W-:-:S00]  /*09d0*/  NOP ;  /* 0x0000000000007918 */ /* 0x000fc00000000000 */
[----:B------:R-:W-:-:S00]  /*09e0*/  NOP ;  /* 0x0000000000007918 */ /* 0x000fc00000000000 */
[----:B------:R-:W-:-:S00]  /*09f0*/  NOP ;  /* 0x0000000000007918 */ /* 0x000fc00000000000 */
.L_x_58:


//--------------------- .text._Z8RebinGPUPfPKfii  --------------------------
	.section	.text._Z8RebinGPUPfPKfii,"ax",@progbits
	.align	128
        .global         _Z8RebinGPUPfPKfii
        .type           _Z8RebinGPUPfPKfii,@function
        .size           _Z8RebinGPUPfPKfii,(.L_x_56 - _Z8RebinGPUPfPKfii)
        .other          _Z8RebinGPUPfPKfii,@"STO_CUDA_ENTRY STV_DEFAULT"
_Z8RebinGPUPfPKfii:
.text._Z8RebinGPUPfPKfii:
[----:B------:R-:W0:Y:S01]  /*0000*/  LDC R1, c[0x0][0x37c] ;  /* 0x0000df00ff017b82 */ /* 0x000e220000000800 */
[----:B------:R-:W1:Y:S01]  /*0010*/  LDCU UR4, c[0x0][0x394] ;  /* 0x00007280ff0477ac */ /* 0x000e620008000800 */
[----:B------:R-:W-:Y:S01]  /*0020*/  MOV R0, 0x40 ;  /* 0x0000004000007802 */ /* 0x000fe20000000f00 */
[----:B------:R-:W2:Y:S05]  /*0030*/  LDCU.64 UR36, c[0x0][0x358] ;  /* 0x00006b00ff2477ac */ /* 0x000eaa0008000a00 */
[----:B------:R3:W4:Y:S01]  /*0040*/  LDC.64 R2, c[0x4][R0] ;  /* 0x0100000000027b82 */ /* 0x0007220000000a00 */
[----:B-1----:R-:W-:-:S06]  /*0050*/  UIMAD.WIDE UR4, UR4, 0x4, URZ ;  /* 0x00000004040478a5 */ /* 0x002fcc000f8e02ff */
[----:B------:R-:W-:Y:S02]  /*0060*/  IMAD.U32 R7, RZ, RZ, UR5 ;  /* 0x00000005ff077e24 */ /* 0x000fe4000f8e00ff */
[----:B------:R-:W-:Y:S02]  /*0070*/  IMAD.U32 R5, RZ, RZ, UR5 ;  /* 0x00000005ff057e24 */ /* 0x000fe4000f8e00ff */
[----:B------:R-:W-:Y:S02]  /*0080*/  IMAD.U32 R4, RZ, RZ, UR4 ;  /* 0x00000004ff047e24 */ /* 0x000fe4000f8e00ff */
[----:B------:R-:W-:Y:S02]  /*0090*/  IMAD.U32 R6, RZ, RZ, UR4 ;  /* 0x00000004ff067e24 */ /* 0x000fe4000f8e00ff */
[----:B--23--:R-:W-:-:S07]  /*00a0*/  IMAD.MOV.U32 R5, RZ, RZ, R7 ;  /* 0x000000ffff057224 */ /* 0x00cfce00078e0007 */
[----:B------:R-:W-:-:S07]  /*00b0*/  LEPC R20, `(.L_x_2) ;  /* 0x000000001014794e */ /* 0x000fce0000000000 */
[----:B0---4-:R-:W-:Y:S05]  /*00c0*/  CALL.ABS.NOINC R2 ;  /* 0x0000000002007343 */ /* 0x011fea0003c00000 */
.L_x_2:
[----:B------:R-:W0:Y:S02]  /*00d0*/  LDCU UR4, c[0x0][0x390] ;  /* 0x00007200ff0477ac */ /* 0x000e240008000800 */
[----:B0-----:R-:W-:-:S09]  /*00e0*/  UISETP.GE.AND UP0, UPT, UR4, 0x1, UPT ;  /* 0x000000010400788c */ /* 0x001fd2000bf06270 */
[----:B------:R-:W-:Y:S05]  /*00f0*/  BRA.U !UP0, `(.L_x_3) ;  /* 0x0000000508a87547 */ /* 0x000fea000b800000 */
[----:B------:R-:W-:Y:S01]  /*0100*/  IADD3 R8, P0, PT, R4, 0x8, RZ ;  /* 0x0000000804087810 */ /* 0x000fe20007f1e0ff */
[----:B------:R-:W-:Y:S01]  /*0110*/  HFMA2 R2, -RZ, RZ, 0, 0 ;  /* 0x00000000ff027431 */ /* 0x000fe200000001ff */
[----:B------:R-:W-:Y:S01]  /*0120*/  BSSY.RECONVERGENT B1, `(.L_x_3) ;  /* 0x0000067000017945 */ /* 0x000fe20003800200 */
[----:B------:R-:W-:Y:S02]  /*0130*/  IMAD.MOV.U32 R11, RZ, RZ, RZ ;  /* 0x000000ffff0b7224 */ /* 0x000fe400078e00ff */
[----:B------:R-:W-:-:S08]  /*0140*/  IMAD.X R9, RZ, RZ, R5, P0 ;  /* 0x000000ffff097224 */ /* 0x000fd000000e0605 */
.L_x_12:
[----:B0-----:R-:W0:Y:S01]  /*0150*/  LDC.64 R6, c[0x0][0x388] ;  /* 0x0000e200ff067b82 */ /* 0x001e220000000a00 */
[----:B-1----:R-:W1:Y:S01]  /*0160*/  LDCU UR4, c[0x0][0x390] ;  /* 0x00007200ff0477ac */ /* 0x002e620008000800 */
[----:B0-----:R-:W-:-:S05]  /*0170*/  IMAD.WIDE.U32 R6, R2, 0x4, R6 ;  /* 0x0000000402067825 */ /* 0x001fca00078e0006 */
[----:B--2---:R-:W2:Y:S01]  /*0180*/  LDG.E R10, desc[UR36][R6.64] ;  /* 0x00000024060a7981 */ /* 0x004ea2000c1e1900 */
[----:B---3--:R-:W-:Y:S01]  /*0190*/  IMAD.MOV.U32 R3, RZ, RZ, R2 ;  /* 0x000000ffff037224 */ /* 0x008fe200078e0002 */
[----:B------:R-:W-:Y:S01]  /*01a0*/  BSSY.RECONVERGENT B0, `(.L_x_4) ;  /* 0x000005d000007945 */ /* 0x000fe20003800200 */
[----:B------:R-:W-:-:S05]  /*01b0*/  VIADD R2, R2, 0x1 ;  /* 0x0000000102027836 */ /* 0x000fca0000000000 */
[----:B-1----:R-:W-:Y:S02]  /*01c0*/  ISETP.NE.AND P2, PT, R2, UR4, PT ;  /* 0x0000000402007c0c */ /* 0x002fe4000bf45270 */
[----:B--2---:R-:W-:-:S13]  /*01d0*/  FSETP.NEU.AND P0, PT, R10, 1, PT ;  /* 0x3f8000000a00780b */ /* 0x004fda0003f0d000 */
[----:B------:R-:W-:Y:S05]  /*01e0*/  @P0 BRA `(.L_x_5) ;  /* 0x00000000001c0947 */ /* 0x000fea0003800000 */
[----:B------:R-:W0:Y:S02]  /*01f0*/  LDC.64 R6, c[0x0][0x380] ;  /* 0x0000e000ff067b82 */ /* 0x000e240000000a00 */
[----:B0-----:R-:W-:-:S06]  /*0200*/  IMAD.WIDE.U32 R6, R3, 0x4, R6 ;  /* 0x0000000403067825 */ /* 0x001fcc00078e0006 */
[----:B------:R-:W2:Y:S01]  /*0210*/  LDG.E R7, desc[UR36][R6.64] ;  /* 0x0000002406077981 */ /* 0x000ea2000c1e1900 */
[----:B------:R-:W-:-:S04]  /*0220*/  IMAD.WIDE R12, R11, 0x4, R4 ;  /* 0x000000040b0c7825 */ /* 0x000fc800078e0204 */
[----:B------:R-:W-:Y:S01]  /*0230*/  VIADD R11, R11, 0x1 ;  /* 0x000000010b0b7836 */ /* 0x000fe20000000000 */
[----:B--2---:R0:W-:Y:S01]  /*0240*/  ST.E desc[UR36][R12.64], R7 ;  /* 0x000000070c007985 */ /* 0x0041e2000c101924 */
[----:B------:R-:W-:Y:S05]  /*0250*/  BRA `(.L_x_6) ;  /* 0x0000000400447947 */ /* 0x000fea0003800000 */
.L_x_5:
[----:B------:R-:W0:Y:S02]  /*0260*/  LDC.64 R6, c[0x0][0x380] ;  /* 0x0000e000ff067b82 */ /* 0x000e240000000a00 */
[----:B0-----:R-:W-:-:S05]  /*0270*/  IMAD.WIDE.U32 R6, R3, 0x4, R6 ;  /* 0x0000000403067825 */ /* 0x001fca00078e0006 */
[----:B------:R-:W2:Y:S04]  /*0280*/  LDG.E R0, desc[UR36][R6.64+0x4] ;  /* 0x0000042406007981 */ /* 0x000ea8000c1e1900 */
[----:B------:R-:W2:Y:S01]  /*0290*/  LDG.E R3, desc[UR36][R6.64] ;  /* 0x0000002406037981 */ /* 0x000ea2000c1e1900 */
[----:B------:R-:W0:Y:S01]  /*02a0*/  F2I.TRUNC.NTZ R10, R10 ;  /* 0x0000000a000a7305 */ /* 0x000e22000020f100 */
[----:B------:R-:W-:Y:S01]  /*02b0*/  BSSY.RECONVERGENT B2, `(.L_x_7) ;  /* 0x000000e000027945 */ /* 0x000fe20003800200 */
[----:B0-----:R-:W-:-:S06]  /*02c0*/  I2FP.F32.S32 R17, R10 ;  /* 0x0000000a00117245 */ /* 0x001fcc0000201400 */
[----:B------:R-:W0:Y:S02]  /*02d0*/  MUFU.RCP R12, R17 ;  /* 0x00000011000c7308 */ /* 0x000e240000001000 */
[----:B0-----:R-:W-:-:S04]  /*02e0*/  FFMA R13, -R17, R12, 1 ;  /* 0x3f800000110d7423 */ /* 0x001fc8000000010c */
[----:B------:R-:W-:Y:S01]  /*02f0*/  FFMA R13, R12, R13, R12 ;  /* 0x0000000d0c0d7223 */ /* 0x000fe2000000000c */
[----:B--2---:R-:W-:-:S04]  /*0300*/  FADD R0, R0, -R3 ;  /* 0x8000000300007221 */ /* 0x004fc80000000000 */
[----:B------:R-:W0:Y:S01]  /*0310*/  FCHK P0, R0, R17 ;  /* 0x0000001100007302 */ /* 0x000e220000000000 */
[----:B------:R-:W-:-:S04]  /*0320*/  FFMA R12, R0, R13, RZ ;  /* 0x0000000d000c7223 */ /* 0x000fc800000000ff */
[----:B------:R-:W-:-:S04]  /*0330*/  FFMA R3, -R17, R12, R0 ;  /* 0x0000000c11037223 */ /* 0x000fc80000000100 */
[----:B------:R-:W-:Y:S01]  /*0340*/  FFMA R3, R13, R3, R12 ;  /* 0x000000030d037223 */ /* 0x000fe2000000000c */
[----:B0-----:R-:W-:Y:S06]  /*0350*/  @!P0 BRA `(.L_x_8) ;  /* 0x00000000000c8947 */ /* 0x001fec0003800000 */
[----:B------:R-:W-:-:S07]  /*0360*/  MOV R12, 0x380 ;  /* 0x00000380000c7802 */ /* 0x000fce0000000f00 */
[----:B------:R-:W-:Y:S05]  /*0370*/  CALL.REL.NOINC `($__internal_0_$__cuda_sm3x_div_rn_noftz_f32_slowpath) ;  /* 0x0000000c00187944 */ /* 0x000fea0003c00000 */
[----:B------:R-:W-:-:S07]  /*0380*/  MOV R3, R0 ;  /* 0x0000000000037202 */ /* 0x000fce0000000f00 */
.L_x_8:
[----:B------:R-:W-:Y:S05]  /*0390*/  BSYNC.RECONVERGENT B2 ;  /* 0x0000000000027941 */ /* 0x000fea0003800200 */
.L_x_7:
[----:B------:R-:W-:-:S13]  /*03a0*/  ISETP.GE.AND P0, PT, R10, 0x1, PT ;  /* 0x000000010a00780c */ /* 0x000fda0003f06270 */
[----:B------:R-:W-:Y:S05]  /*03b0*/  @!P0 BRA `(.L_x_6) ;  /* 0x0000000000ec8947 */ /* 0x000fea0003800000 */
[C---:B------:R-:W-:Y:S01]  /*03c0*/  ISETP.GE.U32.AND P0, PT, R10.reuse, 0x4, PT ;  /* 0x000000040a00780c */ /* 0x040fe20003f06070 */
[----:B------:R-:W-:Y:S01]  /*03d0*/  BSSY.RECONVERGENT B2, `(.L_x_9) ;  /* 0x0000021000027945 */ /* 0x000fe20003800200 */
[----:B------:R-:W-:Y:S01]  /*03e0*/  LOP3.LUT R16, R10, 0x3, RZ, 0xc0, !PT ;  /* 0x000000030a107812 */ /* 0x000fe200078ec0ff */
[----:B------:R-:W-:Y:S02]  /*03f0*/  IMAD.MOV.U32 R0, RZ, RZ, RZ ;  /* 0x000000ffff007224 */ /* 0x000fe400078e00ff */
[----:B------:R-:W-:Y:S01]  /*0400*/  IMAD.MOV.U32 R13, RZ, RZ, R11 ;  /* 0x000000ffff0d7224 */ /* 0x000fe200078e000b */
[----:B------:R-:W-:-:S07]  /*0410*/  ISETP.NE.AND P1, PT, R16, RZ, PT ;  /* 0x000000ff1000720c */ /* 0x000fce0003f25270 */
[----:B------:R-:W-:Y:S06]  /*0420*/  @!P0 BRA `(.L_x_10) ;  /* 0x00000000006c8947 */ /* 0x000fec0003800000 */
[----:B------:R-:W-:Y:S01]  /*0430*/  LOP3.LUT R0, R10, 0x7ffffffc, RZ, 0xc0, !PT ;  /* 0x7ffffffc0a007812 */ /* 0x000fe200078ec0ff */
[----:B------:R-:W-:Y:S02]  /*0440*/  IMAD.MOV.U32 R13, RZ, RZ, R11 ;  /* 0x000000ffff0d7224 */ /* 0x000fe400078e000b */
[----:B------:R-:W-:-:S07]  /*0450*/  IMAD.MOV.U32 R15, RZ, RZ, RZ ;  /* 0x000000ffff0f7224 */ /* 0x000fce00078e00ff */
.L_x_11:
[----:B-1----:R-:W2:Y:S01]  /*0460*/  LDG.E R10, desc[UR36][R6.64] ;  /* 0x00000024060a7981 */ /* 0x002ea2000c1e1900 */
[----:B------:R-:W-:Y:S01]  /*0470*/  I2FP.F32.U32 R11, R15 ;  /* 0x0000000f000b7245 */ /* 0x000fe20000201000 */
[----:B------:R-:W-:-:S04]  /*0480*/  VIADD R14, R15, 0x1 ;  /* 0x000000010f0e7836 */ /* 0x000fc80000000000 */
[----:B--2---:R-:W-:Y:S01]  /*0490*/  FFMA R17, R11, R3, R10 ;  /* 0x000000030b117223 */ /* 0x004fe2000000000a */
[----:B------:R-:W-:-:S05]  /*04a0*/  IMAD.WIDE R10, R13, 0x4, R8 ;  /* 0x000000040d0a7825 */ /* 0x000fca00078e0208 */
[----:B------:R0:W-:Y:S04]  /*04b0*/  ST.E desc[UR36][R10.64+-0x8], R17 ;  /* 0xfffff8110a007985 */ /* 0x0001e8000c101924 */
[----:B------:R-:W2:Y:S01]  /*04c0*/  LDG.E R12, desc[UR36][R6.64] ;  /* 0x00000024060c7981 */ /* 0x000ea2000c1e1900 */
[----:B------:R-:W-:Y:S02]  /*04d0*/  I2FP.F32.U32 R19, R14 ;  /* 0x0000000e00137245 */ /* 0x000fe40000201000 */
[----:B------:R-:W-:-:S03]  /*04e0*/  IADD3 R14, PT, PT, R15, 0x2, RZ ;  /* 0x000000020f0e7810 */ /* 0x000fc60007ffe0ff */
[----:B--2---:R-:W-:-:S05]  /*04f0*/  FFMA R19, R19, R3, R12 ;  /* 0x0000000313137223 */ /* 0x004fca000000000c */
[----:B------:R1:W-:Y:S04]  /*0500*/  ST.E desc[UR36][R10.64+-0x4], R19 ;  /* 0xfffffc130a007985 */ /* 0x0003e8000c101924 */
[----:B------:R-:W2:Y:S01]  /*0510*/  LDG.E R12, desc[UR36][R6.64] ;  /* 0x00000024060c7981 */ /* 0x000ea2000c1e1900 */
[----:B------:R-:W-:Y:S01]  /*0520*/  I2FP.F32.U32 R21, R14 ;  /* 0x0000000e00157245 */ /* 0x000fe20000201000 */
[----:B------:R-:W-:-:S04]  /*0530*/  VIADD R14, R15, 0x3 ;  /* 0x000000030f0e7836 */ /* 0x000fc80000000000 */
[----:B--2---:R-:W-:-:S05]  /*0540*/  FFMA R21, R21, R3, R12 ;  /* 0x0000000315157223 */ /* 0x004fca000000000c */
[----:B------:R1:W-:Y:S04]  /*0550*/  ST.E desc[UR36][R10.64], R21 ;  /* 0x000000150a007985 */ /* 0x0003e8000c101924 */
[----:B------:R-:W2:Y:S01]  /*0560*/  LDG.E R12, desc[UR36][R6.64] ;  /* 0x00000024060c7981 */ /* 0x000ea2000c1e1900 */
[----:B0-----:R-:W-:Y:S01]  /*0570*/  I2FP.F32.U32 R17, R14 ;  /* 0x0000000e00117245 */ /* 0x001fe20000201000 */
[----:B------:R-:W-:Y:S02]  /*0580*/  VIADD R15, R15, 0x4 ;  /* 0x000000040f0f7836 */ /* 0x000fe40000000000 */
[----:B------:R-:W-:-:S03]  /*0590*/  VIADD R13, R13, 0x4 ;  /* 0x000000040d0d7836 */ /* 0x000fc60000000000 */
[----:B------:R-:W-:Y:S01]  /*05a0*/  ISETP.NE.AND P0, PT, R15, R0, PT ;  /* 0x000000000f00720c */ /* 0x000fe20003f05270 */
[----:B--2---:R-:W-:-:S05]  /*05b0*/  FFMA R17, R17, R3, R12 ;  /* 0x0000000311117223 */ /* 0x004fca000000000c */
[----:B------:R1:W-:Y:S07]  /*05c0*/  ST.E desc[UR36][R10.64+0x4], R17 ;  /* 0x000004110a007985 */ /* 0x0003ee000c101924 */
[----:B------:R-:W-:Y:S05]  /*05d0*/  @P0 BRA `(.L_x_11) ;  /* 0xfffffffc00a00947 */ /* 0x000fea000383ffff */
.L_x_10:
[----:B------:R-:W-:Y:S05]  /*05e0*/  BSYNC.RECONVERGENT B2 ;  /* 0x0000000000027941 */ /* 0x000fea0003800200 */
.L_x_9:
[----:B-1----:R-:W-:Y:S01]  /*05f0*/  IMAD.MOV.U32 R11, RZ, RZ, R13 ;  /* 0x000000ffff0b7224 */ /* 0x002fe200078e000d */
[----:B------:R-:W-:Y:S06]  /*0600*/  @!P1 BRA `(.L_x_6) ;  /* 0x0000000000589947 */ /* 0x000fec0003800000 */
[----:B------:R-:W2:Y:S01]  /*0610*/  LDG.E R10, desc[UR36][R6.64] ;  /* 0x00000024060a7981 */ /* 0x000ea2000c1e1900 */
[----:B------:R-:W-:Y:S01]  /*0620*/  I2FP.F32.U32 R11, R0 ;  /* 0x00000000000b7245 */ /* 0x000fe20000201000 */
[----:B------:R-:W-:Y:S01]  /*0630*/  IMAD.WIDE R14, R13, 0x4, R4 ;  /* 0x000000040d0e7825 */ /* 0x000fe200078e0204 */
[----:B------:R-:W-:-:S03]  /*0640*/  ISETP.NE.AND P0, PT, R16, 0x1, PT ;  /* 0x000000011000780c */ /* 0x000fc60003f05270 */
[----:B--2---:R-:W-:Y:S01]  /*0650*/  FFMA R17, R11, R3, R10 ;  /* 0x000000030b117223 */ /* 0x004fe2000000000a */
[----:B------:R-:W-:-:S04]  /*0660*/  VIADD R11, R13, 0x1 ;  /* 0x000000010d0b7836 */ /* 0x000fc80000000000 */
[----:B------:R1:W-:Y:S05]  /*0670*/  ST.E desc[UR36][R14.64], R17 ;  /* 0x000000110e007985 */ /* 0x0003ea000c101924 */
[----:B------:R-:W-:Y:S05]  /*0680*/  @!P0 BRA `(.L_x_6) ;  /* 0x0000000000388947 */ /* 0x000fea0003800000 */
[----:B------:R-:W1:Y:S01]  /*0690*/  LDG.E R12, desc[UR36][R6.64] ;  /* 0x00000024060c7981 */ /* 0x000e62000c1e1900 */
[----:B------:R-:W-:Y:S02]  /*06a0*/  IADD3 R10, PT, PT, R0, 0x1, RZ ;  /* 0x00000001000a7810 */ /* 0x000fe40007ffe0ff */
[----:B------:R-:W-:Y:S02]  /*06b0*/  ISETP.NE.AND P0, PT, R16, 0x2, PT ;  /* 0x000000021000780c */ /* 0x000fe40003f05270 */
[----:B------:R-:W-:-:S05]  /*06c0*/  I2FP.F32.U32 R11, R10 ;  /* 0x0000000a000b7245 */ /* 0x000fca0000201000 */
[----:B-1----:R-:W-:Y:S01]  /*06d0*/  FFMA R17, R11, R3, R12 ;  /* 0x000000030b117223 */ /* 0x002fe2000000000c */
[----:B------:R-:W-:-:S04]  /*06e0*/  VIADD R11, R13, 0x2 ;  /* 0x000000020d0b7836 */ /* 0x000fc80000000000 */
[----:B------:R2:W-:Y:S01]  /*06f0*/  ST.E desc[UR36][R14.64+0x4], R17 ;  /* 0x000004110e007985 */ /* 0x0005e2000c101924 */
[----:B------:R-:W-:Y:S05]  /*0700*/  @!P0 BRA `(.L_x_6) ;  /* 0x0000000000188947 */ /* 0x000fea0003800000 */
[----:B------:R-:W3:Y:S01]  /*0710*/  LDG.E R6, desc[UR36][R6.64] ;  /* 0x0000002406067981 */ /* 0x000ee2000c1e1900 */
[----:B------:R-:W-:-:S05]  /*0720*/  VIADD R0, R0, 0x2 ;  /* 0x0000000200007836 */ /* 0x000fca0000000000 */
[----:B------:R-:W-:-:S05]  /*0730*/  I2FP.F32.U32 R11, R0 ;  /* 0x00000000000b7245 */ /* 0x000fca0000201000 */
[----:B---3--:R-:W-:Y:S01]  /*0740*/  FFMA R3, R11, R3, R6 ;  /* 0x000000030b037223 */ /* 0x008fe20000000006 */
[----:B------:R-:W-:-:S04]  /*0750*/  VIADD R11, R13, 0x3 ;  /* 0x000000030d0b7836 */ /* 0x000fc80000000000 */
[----:B------:R3:W-:Y:S03]  /*0760*/  ST.E desc[UR36][R14.64+0x8], R3 ;  /* 0x000008030e007985 */ /* 0x0007e6000c101924 */
.L_x_6:
[----:B------:R-:W-:Y:S05]  /*0770*/  BSYNC.RECONVERGENT B0 ;  /* 0x0000000000007941 */ /* 0x000fea0003800200 */
.L_x_4:
[----:B------:R-:W-:Y:S05]  /*0780*/  @P2 BRA `(.L_x_12) ;  /* 0xfffffff800702947 */ /* 0x000fea000383ffff */
[----:B------:R-:W-:Y:S05]  /*0790*/  BSYNC.RECONVERGENT B1 ;  /* 0x0000000000017941 */ /* 0x000fea0003800200 */
.L_x_3:
[----:B------:R-:W4:Y:S02]  /*07a0*/  LDC R0, c[0x0][0x394] ;  /* 0x0000e500ff007b82 */ /* 0x000f240000000800 */
[----:B----4-:R-:W-:-:S13]  /*07b0*/  ISETP.GE.AND P0, PT, R0, 0x1, PT ;  /* 0x000000010000780c */ /* 0x010fda0003f06270 */
[----:B------:R-:W-:Y:S05]  /*07c0*/  @!P0 BRA `(.L_x_13) ;  /* 0x0000000400f08947 */ /* 0x000fea0003800000 */
[C---:B------:R-:W-:Y:S01]  /*07d0*/  ISETP.GE.U32.AND P1, PT, R0.reuse, 0x10, PT ;  /* 0x000000100000780c */ /* 0x040fe20003f26070 */
[----:B---3--:R-:W-:Y:S01]  /*07e0*/  IMAD.MOV.U32 R3, RZ, RZ, RZ ;  /* 0x000000ffff037224 */ /* 0x008fe200078e00ff */
[----:B-12---:R-:W-:-:S04]  /*07f0*/  LOP3.LUT R14, R0, 0xf, RZ, 0xc0, !PT ;  /* 0x0000000f000e7812 */ /* 0x006fc800078ec0ff */
[----:B------:R-:W-:-:S07]  /*0800*/  ISETP.NE.AND P0, PT, R14, RZ, PT ;  /* 0x000000ff0e00720c */ /* 0x000fce0003f05270 */
[----:B------:R-:W-:Y:S06]  /*0810*/  @!P1 BRA `(.L_x_14) ;  /* 0x0000000000d89947 */ /* 0x000fec0003800000 */
[----:B------:R-:W1:Y:S01]  /*0820*/  LDCU.64 UR4, c[0x0][0x380] ;  /* 0x00007000ff0477ac */ /* 0x000e620008000a00 */
[----:B0-----:R-:W-:Y:S01]  /*0830*/  IADD3 R12, P1, PT, R4, 0x20, RZ ;  /* 0x00000020040c7810 */ /* 0x001fe20007f3e0ff */
[----:B------:R-:W-:Y:S01]  /*0840*/  BSSY.RECONVERGENT B0, `(.L_x_14) ;  /* 0x0000033000007945 */ /* 0x000fe20003800200 */
[----:B------:R-:W-:-:S03]  /*0850*/  LOP3.LUT R3, R0, 0x7ffffff0, RZ, 0xc0, !PT ;  /* 0x7ffffff000037812 */ /* 0x000fc600078ec0ff */
[----:B------:R-:W-:Y:S01]  /*0860*/  IMAD.X R11, RZ, RZ, R5, P1 ;  /* 0x000000ffff0b7224 */ /* 0x000fe200008e0605 */
[----:B------:R-:W-:Y:S01]  /*0870*/  IADD3 R2, PT, PT, -R3, RZ, RZ ;  /* 0x000000ff03027210 */ /* 0x000fe20007ffe1ff */
[----:B-1----:R-:W-:-:S04]  /*0880*/  UIADD3 UR4, UP0, UPT, UR4, 0x20, URZ ;  /* 0x0000002004047890 */ /* 0x002fc8000ff1e0ff */
[----:B------:R-:W-:Y:S02]  /*0890*/  UIADD3.X UR5, UPT, UPT, URZ, UR5, URZ, UP0, !UPT ;  /* 0x00000005ff057290 */ /* 0x000fe400087fe4ff */
[----:B------:R-:W-:-:S04]  /*08a0*/  IMAD.U32 R10, RZ, RZ, UR4 ;  /* 0x00000004ff0a7e24 */ /* 0x000fc8000f8e00ff */
[----:B------:R-:W-:-:S07]  /*08b0*/  IMAD.U32 R19, RZ, RZ, UR5 ;  /* 0x00000005ff137e24 */ /* 0x000fce000f8e00ff */
.L_x_15:
[----:B------:R-:W-:Y:S02]  /*08c0*/  IMAD.MOV.U32 R6, RZ, RZ, R12 ;  /* 0x000000ffff067224 */ /* 0x000fe400078e000c */
[----:B------:R-:W-:-:S05]  /*08d0*/  IMAD.MOV.U32 R7, RZ, RZ, R11 ;  /* 0x000000ffff077224 */ /* 0x000fca00078e000b */
[----:B------:R-:W2:Y:S01]  /*08e0*/  LD.E R11, desc[UR36][R6.64+-0x20] ;  /* 0xffffe024060b7980 */ /* 0x000ea2000c101900 */
[----:B-1----:R-:W-:Y:S01]  /*08f0*/  IMAD.MOV.U32 R8, RZ, RZ, R10 ;  /* 0x000000ffff087224 */ /* 0x002fe200078e000a */
[----:B------:R-:W-:-:S05]  /*0900*/  MOV R9, R19 ;  /* 0x0000001300097202 */ /* 0x000fca0000000f00 */
[----:B--2---:R0:W-:Y:S04]  /*0910*/  STG.E desc[UR36][R8.64+-0x20], R11 ;  /* 0xffffe00b08007986 */ /* 0x0041e8000c101924 */
[----:B------:R-:W2:Y:S04]  /*0920*/  LD.E R13, desc[UR36][R6.64+-0x1c] ;  /* 0xffffe424060d7980 */ /* 0x000ea8000c101900 */
[----:B--2---:R1:W-:Y:S04]  /*0930*/  STG.E desc[UR36][R8.64+-0x1c], R13 ;  /* 0xffffe40d08007986 */ /* 0x0043e8000c101924 */
[----:B------:R-:W2:Y:S04]  /*0940*/  LD.E R15, desc[UR36][R6.64+-0x18] ;  /* 0xffffe824060f7980 */ /* 0x000ea8000c101900 */
[----:B--2---:R2:W-:Y:S04]  /*0950*/  STG.E desc[UR36][R8.64+-0x18], R15 ;  /* 0xffffe80f08007986 */ /* 0x0045e8000c101924 */
[----:B------:R-:W3:Y:S04]  /*0960*/  LD.E R17, desc[UR36][R6.64+-0x14] ;  /* 0xffffec2406117980 */ /* 0x000ee8000c101900 */
[----:B---3--:R3:W-:Y:S04]  /*0970*/  STG.E desc[UR36][R8.64+-0x14], R17 ;  /* 0xffffec1108007986 */ /* 0x0087e8000c101924 */
[----:B------:R-:W4:Y:S04]  /*0980*/  LD.E R19, desc[UR36][R6.64+-0x10] ;  /* 0xfffff02406137980 */ /* 0x000f28000c101900 */
[----:B----4-:R4:W-:Y:S04]  /*0990*/  STG.E desc[UR36][R8.64+-0x10], R19 ;  /* 0xfffff01308007986 */ /* 0x0109e8000c101924 */
[----:B------:R-:W5:Y:S04]  /*09a0*/  LD.E R21, desc[UR36][R6.64+-0xc] ;  /* 0xfffff42406157980 */ /* 0x000f68000c101900 */
[----:B-----5:R5:W-:Y:S04]  /*09b0*/  STG.E desc[UR36][R8.64+-0xc], R21 ;  /* 0xfffff41508007986 */ /* 0x020be8000c101924 */
[----:B0-----:R-:W2:Y:S04]  /*09c0*/  LD.E R11, desc[UR36][R6.64+-0x8] ;  /* 0xfffff824060b7980 */ /* 0x001ea8000c101900 */
[----:B--2---:R0:W-:Y:S04]  /*09d0*/  STG.E desc[UR36][R8.64+-0x8], R11 ;  /* 0xfffff80b08007986 */ /* 0x0041e8000c101924 */
[----:B-1----:R-:W2:Y:S04]  /*09e0*/  LD.E R13, desc[UR36][R6.64+-0x4] ;  /* 0xfffffc24060d7980 */ /* 0x002ea8000c101900 */
[----:B--2---:R1:W-:Y:S04]  /*09f0*/  STG.E desc[UR36][R8.64+-0x4], R13 ;  /* 0xfffffc0d08007986 */ /* 0x0043e8000c101924 */
[----:B------:R-:W2:Y:S04]  /*0a00*/  LD.E R15, desc[UR36][R6.64] ;  /* 0x00000024060f7980 */ /* 0x000ea8000c101900 */
[----:B--2---:R2:W-:Y:S04]  /*0a10*/  STG.E desc[UR36][R8.64], R15 ;  /* 0x0000000f08007986 */ /* 0x0045e8000c101924 */
[----:B---3--:R-:W3:Y:S04]  /*0a20*/  LD.E R17, desc[UR36][R6.64+0x4] ;  /* 0x0000042406117980 */ /* 0x008ee8000c101900 */
[----:B---3--:R3:W-:Y:S04]  /*0a30*/  STG.E desc[UR36][R8.64+0x4], R17 ;  /* 0x0000041108007986 */ /* 0x0087e8000c101924 */
[----:B----4-:R-:W4:Y:S04]  /*0a40*/  LD.E R19, desc[UR36][R6.64+0x8] ;  /* 0x0000082406137980 */ /* 0x010f28000c101900 */
[----:B----4-:R-:W-:Y:S04]  /*0a50*/  STG.E desc[UR36][R8.64+0x8], R19 ;  /* 0x0000081308007986 */ /* 0x010fe8000c101924 */
[----:B-----5:R-:W4:Y:S04]  /*0a60*/  LD.E R21, desc[UR36][R6.64+0xc] ;  /* 0x00000c2406157980 */ /* 0x020f28000c101900 */
[----:B----4-:R-:W-:Y:S04]  /*0a70*/  STG.E desc[UR36][R8.64+0xc], R21 ;  /* 0x00000c1508007986 */ /* 0x010fe8000c101924 */
[----:B0-----:R-:W4:Y:S04]  /*0a80*/  LD.E R11, desc[UR36][R6.64+0x10] ;  /* 0x00001024060b7980 */ /* 0x001f28000c101900 */
[----:B----4-:R0:W-:Y:S04]  /*0a90*/  STG.E desc[UR36][R8.64+0x10], R11 ;  /* 0x0000100b08007986 */ /* 0x0101e8000c101924 */
[----:B-1----:R-:W4:Y:S04]  /*0aa0*/  LD.E R13, desc[UR36][R6.64+0x14] ;  /* 0x00001424060d7980 */ /* 0x002f28000c101900 */
[----:B----4-:R1:W-:Y:S04]  /*0ab0*/  STG.E desc[UR36][R8.64+0x14], R13 ;  /* 0x0000140d08007986 */ /* 0x0103e8000c101924 */
[----:B--2---:R-:W2:Y:S04]  /*0ac0*/  LD.E R15, desc[UR36][R6.64+0x18] ;  /* 0x00001824060f7980 */ /* 0x004ea8000c101900 */
[----:B--2---:R1:W-:Y:S04]  /*0ad0*/  STG.E desc[UR36][R8.64+0x18], R15 ;  /* 0x0000180f08007986 */ /* 0x0043e8000c101924 */
[----:B---3--:R-:W2:Y:S01]  /*0ae0*/  LD.E R17, desc[UR36][R6.64+0x1c] ;  /* 0x00001c2406117980 */ /* 0x008ea2000c101900 */
[----:B------:R-:W-:Y:S01]  /*0af0*/  VIADD R2, R2, 0x10 ;  /* 0x0000001002027836 */ /* 0x000fe20000000000 */
[----:B------:R-:W-:-:S02]  /*0b00*/  IADD3 R12, P2, PT, R6, 0x40, RZ ;  /* 0x00000040060c7810 */ /* 0x000fc40007f5e0ff */
[----:B------:R-:W-:Y:S02]  /*0b10*/  IADD3 R10, P3, PT, R8, 0x40, RZ ;  /* 0x00000040080a7810 */ /* 0x000fe40007f7e0ff */
[----:B------:R-:W-:Y:S01]  /*0b20*/  ISETP.NE.AND P1, PT, R2, RZ, PT ;  /* 0x000000ff0200720c */ /* 0x000fe20003f25270 */
[----:B0-----:R-:W-:Y:S02]  /*0b30*/  IMAD.X R11, RZ, RZ, R7, P2 ;  /* 0x000000ffff0b7224 */ /* 0x001fe400010e0607 */
[----:B------:R-:W-:Y:S01]  /*0b40*/  IMAD.X R19, RZ, RZ, R9, P3 ;  /* 0x000000ffff137224 */ /* 0x000fe200018e0609 */
[----:B--2---:R1:W-:Y:S09]  /*0b50*/  STG.E desc[UR36][R8.64+0x1c], R17 ;  /* 0x00001c1108007986 */ /* 0x0043f2000c101924 */
[----:B------:R-:W-:Y:S05]  /*0b60*/  @P1 BRA `(.L_x_15) ;  /* 0xfffffffc00541947 */ /* 0x000fea000383ffff */
[----:B------:R-:W-:Y:S05]  /*0b70*/  BSYNC.RECONVERGENT B0 ;  /* 0x0000000000007941 */ /* 0x000fea0003800200 */
.L_x_14:
[----:B------:R-:W-:Y:S04]  /*0b80*/  BSSY.RECONVERGENT B0, `(.L_x_13) ;  /* 0x0000040000007945 */ /* 0x000fe80003800200 */
[----:B------:R-:W-:Y:S05]  /*0b90*/  @!P0 BRA `(.L_x_16) ;  /* 0x0000000000f88947 */ /* 0x000fea0003800000 */
[----:B------:R-:W-:Y:S02]  /*0ba0*/  ISETP.GE.U32.AND P0, PT, R14, 0x8, PT ;  /* 0x000000080e00780c */ /* 0x000fe40003f06070 */
[----:B------:R-:W-:-:S04]  /*0bb0*/  LOP3.LUT R2, R0, 0x7, RZ, 0xc0, !PT ;  /* 0x0000000700027812 */ /* 0x000fc800078ec0ff */
[----:B------:R-:W-:-:S07]  /*0bc0*/  ISETP.NE.AND P1, PT, R2, RZ, PT ;  /* 0x000000ff0200720c */ /* 0x000fce0003f25270 */
[----:B------:R-:W-:Y:S06]  /*0bd0*/  @!P0 BRA `(.L_x_17) ;  /* 0x0000000000508947 */ /* 0x000fec0003800000 */
[C---:B0-----:R-:W-:Y:S01]  /*0be0*/  IMAD.WIDE.U32 R6, R3.reuse, 0x4, R4 ;  /* 0x0000000403067825 */ /* 0x041fe200078e0004 */
[----:B-1----:R-:W0:Y:S04]  /*0bf0*/  LDC.64 R8, c[0x0][0x380] ;  /* 0x0000e000ff087b82 */ /* 0x002e280000000a00 */
[----:B------:R-:W2:Y:S01]  /*0c00*/  LD.E R11, desc[UR36][R6.64] ;  /* 0x00000024060b7980 */ /* 0x000ea2000c101900 */
[----:B0-----:R-:W-:-:S05]  /*0c10*/  IMAD.WIDE.U32 R8, R3, 0x4, R8 ;  /* 0x0000000403087825 */ /* 0x001fca00078e0008 */
[----:B--2---:R0:W-:Y:S04]  /*0c20*/  STG.E desc[UR36][R8.64], R11 ;  /* 0x0000000b08007986 */ /* 0x0041e8000c101924 */
[----:B------:R-:W2:Y:S04]  /*0c30*/  LD.E R13, desc[UR36][R6.64+0x4] ;  /* 0x00000424060d7980 */ /* 0x000ea8000c101900 */
[----:B--2---:R1:W-:Y:S04]  /*0c40*/  STG.E desc[UR36][R8.64+0x4], R13 ;  /* 0x0000040d08007986 */ /* 0x0043e8000c101924 */
[----:B------:R-:W2:Y:S04]  /*0c50*/  LD.E R15, desc[UR36][R6.64+0x8] ;  /* 0x00000824060f7980 */ /* 0x000ea8000c101900 */
[----:B--2---:R2:W-:Y:S04]  /*0c60*/  STG.E desc[UR36][R8.64+0x8], R15 ;  /* 0x0000080f08007986 */ /* 0x0045e8000c101924 */
[----:B------:R-:W3:Y:S04]  /*0c70*/  LD.E R17, desc[UR36][R6.64+0xc] ;  /* 0x00000c2406117980 */ /* 0x000ee8000c101900 */
[----:B---3--:R2:W-:Y:S04]  /*0c80*/  STG.E desc[UR36][R8.64+0xc], R17 ;  /* 0x00000c1108007986 */ /* 0x0085e8000c101924 */
[----:B------:R-:W3:Y:S04]  /*0c90*/  LD.E R19, desc[UR36][R6.64+0x10] ;  /* 0x0000102406137980 */ /* 0x000ee8000c101900 */
[----:B---3--:R2:W-:Y:S04]  /*0ca0*/  STG.E desc[UR36][R8.64+0x10], R19 ;  /* 0x0000101308007986 */ /* 0x0085e8000c101924 */
[----:B------:R-:W3:Y:S04]  /*0cb0*/  LD.E R21, desc[UR36][R6.64+0x14] ;  /* 0x0000142406157980 */ /* 0x000ee8000c101900 */
[----:B---3--:R2:W-:Y:S04]  /*0cc0*/  STG.E desc[UR36][R8.64+0x14], R21 ;  /* 0x0000141508007986 */ /* 0x0085e8000c101924 */
[----:B0-----:R-:W3:Y:S04]  /*0cd0*/  LD.E R11, desc[UR36][R6.64+0x18] ;  /* 0x00001824060b7980 */ /* 0x001ee8000c101900 */
[----:B---3--:R2:W-:Y:S04]  /*0ce0*/  STG.E desc[UR36][R8.64+0x18], R11 ;  /* 0x0000180b08007986 */ /* 0x0085e8000c101924 */
[----:B-1----:R-:W3:Y:S01]  /*0cf0*/  LD.E R13, desc[UR36][R6.64+0x1c] ;  /* 0x00001c24060d7980 */ /* 0x002ee2000c101900 */
[----:B------:R-:W-:-:S03]  /*0d00*/  VIADD R3, R3, 0x8 ;  /* 0x0000000803037836 */ /* 0x000fc60000000000 */
[----:B---3--:R2:W-:Y:S04]  /*0d10*/  STG.E desc[UR36][R8.64+0x1c], R13 ;  /* 0x00001c0d08007986 */ /* 0x0085e8000c101924 */
.L_x_17:
[----:B------:R-:W-:Y:S05]  /*0d20*/  @!P1 BRA `(.L_x_16) ;  /* 0x0000000000949947 */ /* 0x000fea0003800000 */
[----:B------:R-:W-:Y:S02]  /*0d30*/  ISETP.GE.U32.AND P0, PT, R2, 0x4, PT ;  /* 0x000000040200780c */ /* 0x000fe40003f06070 */
[----:B------:R-:W-:-:S04]  /*0d40*/  LOP3.LUT R0, R0, 0x3, RZ, 0xc0, !PT ;  /* 0x0000000300007812 */ /* 0x000fc800078ec0ff */
[----:B------:R-:W-:-:S07]  /*0d50*/  ISETP.NE.AND P1, PT, R0, RZ, PT ;  /* 0x000000ff0000720c */ /* 0x000fce0003f25270 */
[----:B------:R-:W-:Y:S06]  /*0d60*/  @!P0 BRA `(.L_x_18) ;  /* 0x0000000000308947 */ /* 0x000fec0003800000 */
[C---:B0-----:R-:W-:Y:S01]  /*0d70*/  IMAD.WIDE.U32 R6, R3.reuse, 0x4, R4 ;  /* 0x0000000403067825 */ /* 0x041fe200078e0004 */
[----:B-12---:R-:W0:Y:S04]  /*0d80*/  LDC.64 R8, c[0x0][0x380] ;  /* 0x0000e000ff087b82 */ /* 0x006e280000000a00 */
[----:B------:R-:W2:Y:S01]  /*0d90*/  LD.E R11, desc[UR36][R6.64] ;  /* 0x00000024060b7980 */ /* 0x000ea2000c101900 */
[----:B0-----:R-:W-:-:S05]  /*0da0*/  IMAD.WIDE.U32 R8, R3, 0x4, R8 ;  /* 0x0000000403087825 */ /* 0x001fca00078e0008 */
[----:B--2---:R3:W-:Y:S04]  /*0db0*/  STG.E desc[UR36][R8.64], R11 ;  /* 0x0000000b08007986 */ /* 0x0047e8000c101924 */
[----:B------:R-:W2:Y:S04]  /*0dc0*/  LD.E R13, desc[UR36][R6.64+0x4] ;  /* 0x00000424060d7980 */ /* 0x000ea8000c101900 */
[----:B--2---:R3:W-:Y:S04]  /*0dd0*/  STG.E desc[UR36][R8.64+0x4], R13 ;  /* 0x0000040d08007986 */ /* 0x0047e8000c101924 */
[----:B------:R-:W2:Y:S04]  /*0de0*/  LD.E R15, desc[UR36][R6.64+0x8] ;  /* 0x00000824060f7980 */ /* 0x000ea8000c101900 */
[----:B--2---:R3:W-:Y:S04]  /*0df0*/  STG.E desc[UR36][R8.64+0x8], R15 ;  /* 0x0000080f08007986 */ /* 0x0047e8000c101924 */
[----:B------:R-:W2:Y:S01]  /*0e00*/  LD.E R17, desc[UR36][R6.64+0xc] ;  /* 0x00000c2406117980 */ /* 0x000ea2000c101900 */
[----:B------:R-:W-:-:S03]  /*0e10*/  VIADD R3, R3, 0x4 ;  /* 0x0000000403037836 */ /* 0x000fc60000000000 */
[----:B--2---:R3:W-:Y:S04]  /*0e20*/  STG.E desc[UR36][R8.64+0xc], R17 ;  /* 0x00000c1108007986 */ /* 0x0047e8000c101924 */
.L_x_18:
[----:B------:R-:W-:Y:S05]  /*0e30*/  @!P1 BRA `(.L_x_16) ;  /* 0x0000000000509947 */ /* 0x000fea0003800000 */
[----:B-123--:R-:W1:Y:S01]  /*0e40*/  LDC.64 R8, c[0x0][0x380] ;  /* 0x0000e000ff087b82 */ /* 0x00ee620000000a00 */
[----:B0-----:R-:W-:-:S04]  /*0e50*/  IMAD.WIDE.U32 R6, R3, 0x4, R4 ;  /* 0x0000000403067825 */ /* 0x001fc800078e0004 */
[----:B------:R-:W-:Y:S02]  /*0e60*/  IMAD.MOV R0, RZ, RZ, -R0 ;  /* 0x000000ffff007224 */ /* 0x000fe400078e0a00 */
[----:B-1----:R-:W-:Y:S01]  /*0e70*/  IMAD.WIDE.U32 R2, R3, 0x4, R8 ;  /* 0x0000000403027825 */ /* 0x002fe200078e0008 */
[----:B------:R-:W-:-:S03]  /*0e80*/  MOV R9, R7 ;  /* 0x0000000700097202 */ /* 0x000fc60000000f00 */
[----:B------:R-:W-:Y:S02]  /*0e90*/  IMAD.MOV.U32 R8, RZ, RZ, R2 ;  /* 0x000000ffff087224 */ /* 0x000fe400078e0002 */
[----:B------:R-:W-:-:S07]  /*0ea0*/  IMAD.MOV.U32 R11, RZ, RZ, R3 ;  /* 0x000000ffff0b7224 */ /* 0x000fce00078e0003 */
.L_x_19:
[----:B----4-:R-:W-:Y:S02]  /*0eb0*/  IMAD.MOV.U32 R2, RZ, RZ, R6 ;  /* 0x000000ffff027224 */ /* 0x010fe400078e0006 */
[----:B------:R-:W-:-:S05]  /*0ec0*/  IMAD.MOV.U32 R3, RZ, RZ, R9 ;  /* 0x000000ffff037224 */ /* 0x000fca00078e0009 */
[----:B------:R0:W2:Y:S01]  /*0ed0*/  LD.E R7, desc[UR36][R2.64] ;  /* 0x0000002402077980 */ /* 0x0000a2000c101900 */
[----:B------:R-:W-:Y:S01]  /*0ee0*/  VIADD R0, R0, 0x1 ;  /* 0x0000000100007836 */ /* 0x000fe20000000000 */
[----:B------:R-:W-:-:S04]  /*0ef0*/  IADD3 R6, P2, PT, R6, 0x4, RZ ;  /* 0x0000000406067810 */ /* 0x000fc80007f5e0ff */
[----:B------:R-:W-:Y:S01]  /*0f00*/  ISETP.NE.AND P0, PT, R0, RZ, PT ;  /* 0x000000ff0000720c */ /* 0x000fe20003f05270 */
[----:B------:R-:W-:Y:S01]  /*0f10*/  IMAD.X R9, RZ, RZ, R9, P2 ;  /* 0x000000ffff097224 */ /* 0x000fe200010e0609 */
[----:B0-----:R-:W-:Y:S01]  /*0f20*/  MOV R2, R8 ;  /* 0x0000000800027202 */ /* 0x001fe20000000f00 */
[----:B------:R-:W-:Y:S01]  /*0f30*/  IMAD.MOV.U32 R3, RZ, RZ, R11 ;  /* 0x000000ffff037224 */ /* 0x000fe200078e000b */
[----:B------:R-:W-:-:S05]  /*0f40*/  IADD3 R8, P1, PT, R8, 0x4, RZ ;  /* 0x0000000408087810 */ /* 0x000fca0007f3e0ff */
[----:B------:R-:W-:Y:S01]  /*0f50*/  IMAD.X R11, RZ, RZ, R11, P1 ;  /* 0x000000ffff0b7224 */ /* 0x000fe200008e060b */
[----:B--2---:R4:W-:Y:S03]  /*0f60*/  STG.E desc[UR36][R2.64], R7 ;  /* 0x0000000702007986 */ /* 0x0049e6000c101924 */
[----:B------:R-:W-:Y:S05]  /*0f70*/  @P0 BRA `(.L_x_19) ;  /* 0xfffffffc00cc0947 */ /* 0x000fea000383ffff */
.L_x_16:
[----:B------:R-:W-:Y:S05]  /*0f80*/  BSYNC.RECONVERGENT B0 ;  /* 0x0000000000007941 */ /* 0x000fea0003800200 */
.L_x_13:
[----:B------:R-:W-:-:S04]  /*0f90*/  MOV R0, 0x48 ;  /* 0x0000004800007802 */ /* 0x000fc80000000f00 */
[----:B---34-:R3:W4:Y:S03]  /*0fa0*/  LDC.64 R2, c[0x4][R0] ;  /* 0x0100000000027b82 */ /* 0x0187260000000a00 */
[----:B--2---:R-:W-:-:S07]  /*0fb0*/  LEPC R20, `(.L_x_20) ;  /* 0x000000001014794e */ /* 0x004fce0000000000 */
[----:B01-34-:R-:W-:Y:S05]  /*0fc0*/  CALL.ABS.NOINC R2 ;  /* 0x0000000002007343 */ /* 0x01bfea0003c00000 */
.L_x_20:
[----:B------:R-:W-:Y:S05]  /*0fd0*/  EXIT ;  /* 0x000000000000794d */ /* 0x000fea0003800000 */
        .weak           $__internal_0_$__cuda_sm3x_div_rn_noftz_f32_slowpath
        .type           $__internal_0_$__cuda_sm3x_div_rn_noftz_f32_slowpath,@function
        .size           $__internal_0_$__cuda_sm3x_div_rn_noftz_f32_slowpath,(.L_x_56 - $__internal_0_$__cuda_sm3x_div_rn_noftz_f32_slowpath)
$__internal_0_$__cuda_sm3x_div_rn_noftz_f32_slowpath:
[--C-:B------:R-:W-:Y:S01]  /*0fe0*/  SHF.R.U32.HI R14, RZ, 0x17, R17.reuse ;  /* 0x00000017ff0e7819 */ /* 0x100fe20000011611 */
[----:B------:R-:W-:Y:S01]  /*0ff0*/  BSSY.RECONVERGENT B3, `(.L_x_21) ;  /* 0x0000065000037945 */ /* 0x000fe20003800200 */
[--C-:B------:R-:W-:Y:S01]  /*1000*/  SHF.R.U32.HI R3, RZ, 0x17, R0.reuse ;  /* 0x00000017ff037819 */ /* 0x100fe20000011600 */
[----:B------:R-:W-:Y:S01]  /*1010*/  IMAD.MOV.U32 R15, RZ, RZ, R0 ;  /* 0x000000ffff0f7224 */ /* 0x000fe200078e0000 */
[----:B------:R-:W-:Y:S01]  /*1020*/  LOP3.LUT R14, R14, 0xff, RZ, 0xc0, !PT ;  /* 0x000000ff0e0e7812 */ /* 0x000fe200078ec0ff */
[----:B------:R-:W-:Y:S01]  /*1030*/  IMAD.MOV.U32 R16, RZ, RZ, R17 ;  /* 0x000000ffff107224 */ /* 0x000fe200078e0011 */
[----:B------:R-:W-:Y:S02]  /*1040*/  LOP3.LUT R18, R3, 0xff, RZ, 0xc0, !PT ;  /* 0x000000ff03127812 */ /* 0x000fe400078ec0ff */
[----:B------:R-:W-:-:S03]  /*1050*/  IADD3 R20, PT, PT, R14, -0x1, RZ ;  /* 0xffffffff0e147810 */ /* 0x000fc60007ffe0ff */
[----:B------:R-:W-:Y:S01]  /*1060*/  VIADD R19, R18, 0xffffffff ;  /* 0xffffffff12137836 */ /* 0x000fe20000000000 */
[----:B------:R-:W-:-:S04]  /*1070*/  ISETP.GT.U32.AND P0, PT, R20, 0xfd, PT ;  /* 0x000000fd1400780c */ /* 0x000fc80003f04070 */
[----:B------:R-:W-:-:S13]  /*1080*/  ISETP.GT.U32.OR P0, PT, R19, 0xfd, P0 ;  /* 0x000000fd1300780c */ /* 0x000fda0000704470 */
[----:B------:R-:W-:Y:S01]  /*1090*/  @!P0 IMAD.MOV.U32 R13, RZ, RZ, RZ ;  /* 0x000000ffff0d8224 */ /* 0x000fe200078e00ff */
[----:B------:R-:W-:Y:S06]  /*10a0*/  @!P0 BRA `(.L_x_22) ;  /* 0x0000000000608947 */ /* 0x000fec0003800000 */
[----:B------:R-:W-:Y:S02]  /*10b0*/  FSETP.GTU.FTZ.AND P0, PT, |R0|, +INF , PT ;  /* 0x7f8000000000780b */ /* 0x000fe40003f1c200 */
[----:B------:R-:W-:Y:S02]  /*10c0*/  FSETP.GTU.FTZ.AND P1, PT, |R17|, +INF , PT ;  /* 0x7f8000001100780b */ /* 0x000fe40003f3c200 */
[----:B------:R-:W-:Y:S02]  /*10d0*/  MOV R3, R17 ;  /* 0x0000001100037202 */ /* 0x000fe40000000f00 */
[----:B------:R-:W-:-:S13]  /*10e0*/  PLOP3.LUT P0, PT, P0, P1, PT, 0xf8, 0x8f ;  /* 0x00000000008f781c */ /* 0x000fda0000703f70 */
[----:B------:R-:W-:Y:S05]  /*10f0*/  @P0 BRA `(.L_x_23) ;  /* 0x00000004004c0947 */ /* 0x000fea0003800000 */
[----:B------:R-:W-:-:S13]  /*1100*/  LOP3.LUT P0, RZ, R16, 0x7fffffff, R15, 0xc8, !PT ;  /* 0x7fffffff10ff7812 */ /* 0x000fda000780c80f */
[----:B------:R-:W-:Y:S05]  /*1110*/  @!P0 BRA `(.L_x_24) ;  /* 0x00000004003c8947 */ /* 0x000fea0003800000 */
[C---:B------:R-:W-:Y:S02]  /*1120*/  FSETP.NEU.FTZ.AND P3, PT, |R0|.reuse, +INF , PT ;  /* 0x7f8000000000780b */ /* 0x040fe40003f7d200 */
[----:B------:R-:W-:Y:S02]  /*1130*/  FSETP.NEU.FTZ.AND P1, PT, |R3|, +INF , PT ;  /* 0x7f8000000300780b */ /* 0x000fe40003f3d200 */
[----:B------:R-:W-:-:S11]  /*1140*/  FSETP.NEU.FTZ.AND P0, PT, |R0|, +INF , PT ;  /* 0x7f8000000000780b */ /* 0x000fd60003f1d200 */
[----:B------:R-:W-:Y:S05]  /*1150*/  @!P1 BRA !P3, `(.L_x_24) ;  /* 0x00000004002c9947 */ /* 0x000fea0005800000 */
[----:B------:R-:W-:-:S04]  /*1160*/  LOP3.LUT P3, RZ, R15, 0x7fffffff, RZ, 0xc0, !PT ;  /* 0x7fffffff0fff7812 */ /* 0x000fc8000786c0ff */
[----:B------:R-:W-:-:S13]  /*1170*/  PLOP3.LUT P1, PT, P1, P3, PT, 0x2f, 0xf2 ;  /* 0x0000000000f2781c */ /* 0x000fda0000f26577 */
[----:B------:R-:W-:Y:S05]  /*1180*/  @P1 BRA `(.L_x_25) ;  /* 0x0000000400181947 */ /* 0x000fea0003800000 */
[----:B------:R-:W-:-:S04]  /*1190*/  LOP3.LUT P1, RZ, R16, 0x7fffffff, RZ, 0xc0, !PT ;  /* 0x7fffffff10ff7812 */ /* 0x000fc8000782c0ff */
[----:B------:R-:W-:-:S13]  /*11a0*/  PLOP3.LUT P0, PT, P0, P1, PT, 0x2f, 0xf2 ;  /* 0x0000000000f2781c */ /* 0x000fda0000702577 */
[----:B------:R-:W-:Y:S05]  /*11b0*/  @P0 BRA `(.L_x_26) ;  /* 0x0000000400000947 */ /* 0x000fea0003800000 */
[----:B------:R-:W-:Y:S02]  /*11c0*/  ISETP.GE.AND P0, PT, R19, RZ, PT ;  /* 0x000000ff1300720c */ /* 0x000fe40003f06270 */
[----:B------:R-:W-:-:S11]  /*11d0*/  ISETP.GE.AND P1, PT, R20, RZ, PT ;  /* 0x000000ff1400720c */ /* 0x000fd60003f26270 */
[----:B------:R-:W-:Y:S02]  /*11e0*/  @P0 IMAD.MOV.U32 R13, RZ, RZ, RZ ;  /* 0x000000ffff0d0224 */ /* 0x000fe400078e00ff */
[----:B------:R-:W-:Y:S01]  /*11f0*/  @!P0 FFMA R15, R0, 1.84467440737095516160e+19, RZ ;  /* 0x5f800000000f8823 */ /* 0x000fe200000000ff */
[----:B------:R-:W-:Y:S02]  /*1200*/  @!P0 IMAD.MOV.U32 R13, RZ, RZ, -0x40 ;  /* 0xffffffc0ff0d8424 */ /* 0x000fe400078e00ff */
[----:B------:R-:W-:Y:S02]  /*1210*/  @!P1 FFMA R16, R3, 1.84467440737095516160e+19, RZ ;  /* 0x5f80000003109823 */ /* 0x000fe400000000ff */
[----:B------:R-:W-:-:S07]  /*1220*/  @!P1 VIADD R13, R13, 0x40 ;  /* 0x000000400d0d9836 */ /* 0x000fce0000000000 */
.L_x_22:
[----:B------:R-:W-:Y:S01]  /*1230*/  LEA R3, R14, 0xc0800000, 0x17 ;  /* 0xc08000000e037811 */ /* 0x000fe200078eb8ff */
[----:B------:R-:W-:Y:S04]  /*1240*/  BSSY.RECONVERGENT B4, `(.L_x_27) ;  /* 0x0000036000047945 */ /* 0x000fe80003800200 */
[----:B------:R-:W-:Y:S01]  /*1250*/  IMAD.IADD R17, R16, 0x1, -R3 ;  /* 0x0000000110117824 */ /* 0x000fe200078e0a03 */
[----:B------:R-:W-:-:S03]  /*1260*/  IADD3 R16, PT, PT, R18, -0x7f, RZ ;  /* 0xffffff8112107810 */ /* 0x000fc60007ffe0ff */
[----:B------:R-:W0:Y:S01]  /*1270*/  MUFU.RCP R3, R17 ;  /* 0x0000001100037308 */ /* 0x000e220000001000 */
[----:B------:R-:W-:Y:S01]  /*1280*/  FADD.FTZ R19, -R17, -RZ ;  /* 0x800000ff11137221 */ /* 0x000fe20000010100 */
[C---:B------:R-:W-:Y:S01]  /*1290*/  IMAD R0, R16.reuse, -0x800000, R15 ;  /* 0xff80000010007824 */ /* 0x040fe200078e020f */
[----:B------:R-:W-:-:S05]  /*12a0*/  IADD3 R16, PT, PT, R16, 0x7f, -R14 ;  /* 0x0000007f10107810 */ /* 0x000fca0007ffe80e */
[----:B------:R-:W-:Y:S02]  /*12b0*/  IMAD.IADD R13, R16, 0x1, R13 ;  /* 0x00000001100d7824 */ /* 0x000fe400078e020d */
[----:B0-----:R-:W-:-:S04]  /*12c0*/  FFMA R18, R3, R19, 1 ;  /* 0x3f80000003127423 */ /* 0x001fc80000000013 */
[----:B------:R-:W-:-:S04]  /*12d0*/  FFMA R3, R3, R18, R3 ;  /* 0x0000001203037223 */ /* 0x000fc80000000003 */
[----:B------:R-:W-:-:S04]  /*12e0*/  FFMA R18, R0, R3, RZ ;  /* 0x0000000300127223 */ /* 0x000fc800000000ff */
[----:B------:R-:W-:-:S04]  /*12f0*/  FFMA R15, R19, R18, R0 ;  /* 0x00000012130f7223 */ /* 0x000fc80000000000 */
[----:B------:R-:W-:-:S04]  /*1300*/  FFMA R18, R3, R15, R18 ;  /* 0x0000000f03127223 */ /* 0x000fc80000000012 */
[----:B------:R-:W-:-:S04]  /*1310*/  FFMA R19, R19, R18, R0 ;  /* 0x0000001213137223 */ /* 0x000fc80000000000 */
[----:B------:R-:W-:-:S05]  /*1320*/  FFMA R0, R3, R19, R18 ;  /* 0x0000001303007223 */ /* 0x000fca0000000012 */
[----:B------:R-:W-:-:S04]  /*1330*/  SHF.R.U32.HI R14, RZ, 0x17, R0 ;  /* 0x00000017ff0e7819 */ /* 0x000fc80000011600 */
[----:B------:R-:W-:-:S05]  /*1340*/  LOP3.LUT R14, R14, 0xff, RZ, 0xc0, !PT ;  /* 0x000000ff0e0e7812 */ /* 0x000fca00078ec0ff */
[----:B------:R-:W-:-:S04]  /*1350*/  IMAD.IADD R17, R14, 0x1, R13 ;  /* 0x000000010e117824 */ /* 0x000fc800078e020d */
[----:B------:R-:W-:-:S05]  /*1360*/  VIADD R14, R17, 0xffffffff ;  /* 0xffffffff110e7836 */ /* 0x000fca0000000000 */
[----:B------:R-:W-:-:S13]  /*1370*/  ISETP.GE.U32.AND P0, PT, R14, 0xfe, PT ;  /* 0x000000fe0e00780c */ /* 0x000fda0003f06070 */
[----:B------:R-:W-:Y:S05]  /*1380*/  @!P0 BRA `(.L_x_28) ;  /* 0x0000000000808947 */ /* 0x000fea0003800000 */
[----:B------:R-:W-:-:S13]  /*1390*/  ISETP.GT.AND P0, PT, R17, 0xfe, PT ;  /* 0x000000fe1100780c */ /* 0x000fda0003f04270 */
[----:B------:R-:W-:Y:S05]  /*13a0*/  @P0 BRA `(.L_x_29) ;  /* 0x00000000006c0947 */ /* 0x000fea0003800000 */
[----:B------:R-:W-:-:S13]  /*13b0*/  ISETP.GE.AND P0, PT, R17, 0x1, PT ;  /* 0x000000011100780c */ /* 0x000fda0003f06270 */
[----:B------:R-:W-:Y:S05]  /*13c0*/  @P0 BRA `(.L_x_30) ;  /* 0x0000000000740947 */ /* 0x000fea0003800000 */
[----:B------:R-:W-:Y:S02]  /*13d0*/  ISETP.GE.AND P0, PT, R17, -0x18, PT ;  /* 0xffffffe81100780c */ /* 0x000fe40003f06270 */
[----:B------:R-:W-:-:S11]  /*13e0*/  LOP3.LUT R0, R0, 0x80000000, RZ, 0xc0, !PT ;  /* 0x8000000000007812 */ /* 0x000fd600078ec0ff */
[----:B------:R-:W-:Y:S05]  /*13f0*/  @!P0 BRA `(.L_x_30) ;  /* 0x0000000000688947 */ /* 0x000fea0003800000 */
[-CC-:B------:R-:W-:Y:S01]  /*1400*/  FFMA.RZ R13, R3, R19.reuse, R18.reuse ;  /* 0x00000013030d7223 */ /* 0x180fe2000000c012 */
[----:B------:R-:W-:Y:S02]  /*1410*/  VIADD R16, R17, 0x20 ;  /* 0x0000002011107836 */ /* 0x000fe40000000000 */
[-CC-:B------:R-:W-:Y:S01]  /*1420*/  FFMA.RM R14, R3, R19.reuse, R18.reuse ;  /* 0x00000013030e7223 */ /* 0x180fe20000004012 */
[----:B------:R-:W-:Y:S02]  /*1430*/  ISETP.NE.AND P3, PT, R17, RZ, PT ;  /* 0x000000ff1100720c */ /* 0x000fe40003f65270 */
[----:B------:R-:W-:Y:S01]  /*1440*/  LOP3.LUT R15, R13, 0x7fffff, RZ, 0xc0, !PT ;  /* 0x007fffff0d0f7812 */ /* 0x000fe200078ec0ff */
[----:B------:R-:W-:Y:S01]  /*1450*/  FFMA.RP R13, R3, R19, R18 ;  /* 0x00000013030d7223 */ /* 0x000fe20000008012 */
[----:B------:R-:W-:Y:S02]  /*1460*/  ISETP.NE.AND P1, PT, R17, RZ, PT ;  /* 0x000000ff1100720c */ /* 0x000fe40003f25270 */
[----:B------:R-:W-:-:S02]  /*1470*/  LOP3.LUT R15, R15, 0x800000, RZ, 0xfc, !PT ;  /* 0x008000000f0f7812 */ /* 0x000fc400078efcff */
[----:B------:R-:W-:Y:S02]  /*1480*/  IADD3 R3, PT, PT, -R17, RZ, RZ ;  /* 0x000000ff11037210 */ /* 0x000fe40007ffe1ff */
[----:B------:R-:W-:Y:S02]  /*1490*/  SHF.L.U32 R16, R15, R16, RZ ;  /* 0x000000100f107219 */ /* 0x000fe400000006ff */
[----:B------:R-:W-:Y:S02]  /*14a0*/  FSETP.NEU.FTZ.AND P0, PT, R13, R14, PT ;  /* 0x0000000e0d00720b */ /* 0x000fe40003f1d000 */
[----:B------:R-:W-:Y:S02]  /*14b0*/  SEL R14, R3, RZ, P3 ;  /* 0x000000ff030e7207 */ /* 0x000fe40001800000 */
[----:B------:R-:W-:Y:S02]  /*14c0*/  ISETP.NE.AND P1, PT, R16, RZ, P1 ;  /* 0x000000ff1000720c */ /* 0x000fe40000f25270 */
[----:B------:R-:W-:-:S02]  /*14d0*/  SHF.R.U32.HI R14, RZ, R14, R15 ;  /* 0x0000000eff0e7219 */ /* 0x000fc4000001160f */
[----:B------:R-:W-:Y:S02]  /*14e0*/  PLOP3.LUT P0, PT, P0, P1, PT, 0xf8, 0x8f ;  /* 0x00000000008f781c */ /* 0x000fe40000703f70 */
[----:B------:R-:W-:Y:S02]  /*14f0*/  SHF.R.U32.HI R16, RZ, 0x1, R14 ;  /* 0x00000001ff107819 */ /* 0x000fe4000001160e */
[----:B------:R-:W-:-:S04]  /*1500*/  SEL R3, RZ, 0x1, !P0 ;  /* 0x00000001ff037807 */ /* 0x000fc80004000000 */
[----:B------:R-:W-:-:S04]  /*1510*/  LOP3.LUT R3, R3, 0x1, R16, 0xf8, !PT ;  /* 0x0000000103037812 */ /* 0x000fc800078ef810 */
[----:B------:R-:W-:-:S05]  /*1520*/  LOP3.LUT R3, R3, R14, RZ, 0xc0, !PT ;  /* 0x0000000e03037212 */ /* 0x000fca00078ec0ff */
[----:B------:R-:W-:-:S05]  /*1530*/  IMAD.IADD R3, R16, 0x1, R3 ;  /* 0x0000000110037824 */ /* 0x000fca00078e0203 */
[----:B------:R-:W-:Y:S01]  /*1540*/  LOP3.LUT R0, R3, R0, RZ, 0xfc, !PT ;  /* 0x0000000003007212 */ /* 0x000fe200078efcff */
[----:B------:R-:W-:Y:S06]  /*1550*/  BRA `(.L_x_30) ;  /* 0x0000000000107947 */ /* 0x000fec0003800000 */
.L_x_29:
[----:B------:R-:W-:-:S04]  /*1560*/  LOP3.LUT R0, R0, 0x80000000, RZ, 0xc0, !PT ;  /* 0x8000000000007812 */ /* 0x000fc800078ec0ff */
[----:B------:R-:W-:Y:S01]  /*1570*/  LOP3.LUT R0, R0, 0x7f800000, RZ, 0xfc, !PT ;  /* 0x7f80000000007812 */ /* 0x000fe200078efcff */
[----:B------:R-:W-:Y:S06]  /*1580*/  BRA `(.L_x_30) ;  /* 0x0000000000047947 */ /* 0x000fec0003800000 */
.L_x_28:
[----:B------:R-:W-:-:S07]  /*1590*/  IMAD R0, R13, 0x800000, R0 ;  /* 0x008000000d007824 */ /* 0x000fce00078e0200 */
.L_x_30:
[----:B------:R-:W-:Y:S05]  /*15a0*/  BSYNC.RECONVERGENT B4 ;  /* 0x0000000000047941 */ /* 0x000fea0003800200 */
.L_x_27:
[----:B------:R-:W-:Y:S05]  /*15b0*/  BRA `(.L_x_31) ;  /* 0x0000000000207947 */ /* 0x000fea0003800000 */
.L_x_26:
[----:B------:R-:W-:-:S04]  /*15c0*/  LOP3.LUT R0, R16, 0x80000000, R15, 0x48, !PT ;  /* 0x8000000010007812 */ /* 0x000fc800078e480f */
[----:B------:R-:W-:Y:S01]  /*15d0*/  LOP3.LUT R0, R0, 0x7f800000, RZ, 0xfc, !PT ;  /* 0x7f80000000007812 */ /* 0x000fe200078efcff */
[----:B------:R-:W-:Y:S06]  /*15e0*/  BRA `(.L_x_31) ;  /* 0x0000000000147947 */ /* 0x000fec0003800000 */
.L_x_25:
[----:B------:R-:W-:Y:S01]  /*15f0*/  LOP3.LUT R0, R16, 0x80000000, R15, 0x48, !PT ;  /* 0x8000000010007812 */ /* 0x000fe200078e480f */
[----:B------:R-:W-:Y:S06]  /*1600*/  BRA `(.L_x_31) ;  /* 0x00000000000c7947 */ /* 0x000fec0003800000 */
.L_x_24:
[----:B------:R-:W0:Y:S01]  /*1610*/  MUFU.RSQ R0, -QNAN ;  /* 0xffc0000000007908 */ /* 0x000e220000001400 */
[----:B------:R-:W-:Y:S05]  /*1620*/  BRA `(.L_x_31) ;  /* 0x0000000000047947 */ /* 0x000fea0003800000 */
.L_x_23:
[----:B------:R-:W-:-:S07]  /*1630*/  FADD.FTZ R0, R0, R3 ;  /* 0x0000000300007221 */ /* 0x000fce0000010000 */
.L_x_31:
[----:B------:R-:W-:Y:S05]  /*1640*/  BSYNC.RECONVERGENT B3 ;  /* 0x0000000000037941 */ /* 0x000fea0003800200 */
.L_x_21:
[----:B------:R-:W-:-:S04]  /*1650*/  IMAD.MOV.U32 R13, RZ, RZ, 0x0 ;  /* 0x00000000ff0d7424 */ /* 0x000fc800078e00ff */
[----:B0-----:R-:W-:Y:S05]  /*1660*/  RET.REL.NODEC R12 `(_Z8RebinGPUPfPKfii) ;  /* 0xffffffe80c647950 */ /* 0x001fea0003c3ffff */
.L_x_32:
        /* <DEDUP_REMOVED lines=9> */
.L_x_56:


//--------------------- .text._Z9MakeEdgesPfffi   --------------------------
	.section	.text._Z9MakeEdgesPfffi,"ax",@progbits
	.align	128
        .global         _Z9MakeEdgesPfffi
        .type           _Z9MakeEdgesPfffi,@function
        .size           _Z9MakeEdgesPfffi,(.L_x_57 - _Z9MakeEdgesPfffi)
        .other          _Z9MakeEdgesPfffi,@"STO_CUDA_ENTRY STV_DEFAULT"
_Z9MakeEdgesPfffi:
.text._Z9MakeEdgesPfffi:
[----:B------:R-:W-:Y:S01]  /*0000*/  LDC R1, c[0x0][0x37c] ;  /* 0x0000df00ff017b82 */ /* 0x000fe20000000800 */
[----:B------:R-:W0:Y:S07]  /*0010*/  S2R R2, SR_TID.X ;  /* 0x0000000000027919 */ /* 0x000e2e0000002100 */
[----:B------:R-:W0:Y:S01]  /*0020*/  S2UR UR4, SR_CTAID.X ;  /* 0x00000000000479c3 */ /* 0x000e220000002500 */
[----:B------:R-:W1:Y:S07]  /*0030*/  LDCU UR5, c[0x0][0x390] ;  /* 0x00007200ff0577ac */ /* 0x000e6e0008000800 */
[----:B------:R-:W0:Y:S02]  /*0040*/  LDC R3, c[0x0][0x360] ;  /* 0x0000d800ff037b82 */ /* 0x000e240000000800 */
[----:B0-----:R-:W-:-:S05]  /*0050*/  IMAD R2, R3, UR4, R2 ;  /* 0x0000000403027c24 */ /* 0x001fca000f8e0202 */
[----:B-1----:R-:W-:-:S13]  /*0060*/  ISETP.GT.AND P0, PT, R2, UR5, PT ;  /* 0x0000000502007c0c */ /* 0x002fda000bf04270 */
[----:B------:R-:W-:Y:S05]  /*0070*/  @P0 EXIT ;  /* 0x000000000000094d */ /* 0x000fea0003800000 */
[----:B------:R-:W0:Y:S01]  /*0080*/  LDC.64 R6, c[0x0][0x388] ;  /* 0x0000e200ff067b82 */ /* 0x000e220000000a00 */
[----:B------:R-:W-:Y:S01]  /*0090*/  I2FP.F32.S32 R5, UR5 ;  /* 0x0000000500057c45 */ /* 0x000fe20008201400 */
[----:B------:R-:W1:Y:S01]  /*00a0*/  LDCU.64 UR4, c[0x0][0x358] ;  /* 0x00006b00ff0477ac */ /* 0x000e620008000a00 */
[----:B------:R-:W-:Y:S01]  /*00b0*/  I2FP.F32.S32 R3, R2 ;  /* 0x0000000200037245 */ /* 0x000fe20000201400 */
[----:B------:R-:W-:Y:S01]  /*00c0*/  BSSY.RECONVERGENT B0, `(.L_x_33) ;  /* 0x000000e000007945 */ /* 0x000fe20003800200 */
[----:B------:R-:W2:Y:S01]  /*00d0*/  MUFU.RCP R4, R5 ;  /* 0x0000000500047308 */ /* 0x000ea20000001000 */
[----:B0-----:R-:W-:Y:S01]  /*00e0*/  FADD R0, R7, -R6 ;  /* 0x8000000607007221 */ /* 0x001fe20000000000 */
[----:B--2---:R-:W-:-:S03]  /*00f0*/  FFMA R7, -R5, R4, 1 ;  /* 0x3f80000005077423 */ /* 0x004fc60000000104 */
[----:B------:R-:W-:Y:S01]  /*0100*/  FMUL R0, R0, R3 ;  /* 0x0000000300007220 */ /* 0x000fe20000400000 */
[----:B------:R-:W-:-:S03]  /*0110*/  FFMA R7, R4, R7, R4 ;  /* 0x0000000704077223 */ /* 0x000fc60000000004 */
[----:B------:R-:W0:Y:S01]  /*0120*/  FCHK P0, R0, R5 ;  /* 0x0000000500007302 */ /* 0x000e220000000000 */
[----:B------:R-:W-:-:S04]  /*0130*/  FFMA R4, R0, R7, RZ ;  /* 0x0000000700047223 */ /* 0x000fc800000000ff */
[----:B------:R-:W-:-:S04]  /*0140*/  FFMA R3, -R5, R4, R0 ;  /* 0x0000000405037223 */ /* 0x000fc80000000100 */
[----:B------:R-:W-:Y:S01]  /*0150*/  FFMA R7, R7, R3, R4 ;  /* 0x0000000307077223 */ /* 0x000fe20000000004 */
[----:B01----:R-:W-:Y:S06]  /*0160*/  @!P0 BRA `(.L_x_34) ;  /* 0x00000000000c8947 */ /* 0x003fec0003800000 */
[----:B------:R-:W-:-:S07]  /*0170*/  MOV R4, 0x190 ;  /* 0x0000019000047802 */ /* 0x000fce0000000f00 */
[----:B------:R-:W-:Y:S05]  /*0180*/  CALL.REL.NOINC `($__internal_1_$__cuda_sm3x_div_rn_noftz_f32_slowpath) ;  /* 0x0000000000207944 */ /* 0x000fea0003c00000 */
[----:B------:R-:W-:-:S07]  /*0190*/  IMAD.MOV.U32 R7, RZ, RZ, R0 ;  /* 0x000000ffff077224 */ /* 0x000fce00078e0000 */
.L_x_34:
[----:B------:R-:W-:Y:S05]  /*01a0*/  BSYNC.RECONVERGENT B0 ;  /* 0x0000000000007941 */ /* 0x000fea0003800200 */
.L_x_33:
[----:B------:R-:W0:Y:S01]  /*01b0*/  LDC.64 R4, c[0x0][0x380] ;  /* 0x0000e000ff047b82 */ /* 0x000e220000000a00 */
[----:B------:R-:W1:Y:S02]  /*01c0*/  LDCU UR6, c[0x0][0x388] ;  /* 0x00007100ff0677ac */ /* 0x000e640008000800 */
[----:B-1----:R-:W-:Y:S01]  /*01d0*/  FADD R7, R7, UR6 ;  /* 0x0000000607077e21 */ /* 0x002fe20008000000 */
[----:B0-----:R-:W-:-:S05]  /*01e0*/  IMAD.WIDE R2, R2, 0x4, R4 ;  /* 0x0000000402027825 */ /* 0x001fca00078e0204 */
[----:B------:R-:W-:Y:S01]  /*01f0*/  STG.E desc[UR4][R2.64], R7 ;  /* 0x0000000702007986 */ /* 0x000fe2000c101904 */
[----:B------:R-:W-:Y:S05]  /*0200*/  EXIT ;  /* 0x000000000000794d */ /* 0x000fea0003800000 */
        .weak           $__internal_1_$__cuda_sm3x_div_rn_noftz_f32_slowpath
        .type           $__internal_1_$__cuda_sm3x_div_rn_noftz_f32_slowpath,@function
        .size           $__internal_1_$__cuda_sm3x_div_rn_noftz_f32_slowpath,(.L_x_57 - $__internal_1_$__cuda_sm3x_div_rn_noftz_f32_slowpath)
$__internal_1_$__cuda_sm3x_div_rn_noftz_f32_slowpath:
[----:B------:R-:W-:Y:S01]  /*0210*/  SHF.R.U32.HI R6, RZ, 0x17, R5 ;  /* 0x00000017ff067819 */ /* 0x000fe20000011605 */
[----:B------:R-:W-:Y:S01]  /*0220*/  BSSY.RECONVERGENT B1, `(.L_x_35) ;  /* 0x0000064000017945 */ /* 0x000fe20003800200 */
[--C-:B------:R-:W-:Y:S01]  /*0230*/  SHF.R.U32.HI R3, RZ, 0x17, R0.reuse ;  /* 0x00000017ff037819 */ /* 0x100fe20000011600 */
[----:B------:R-:W-:Y:S01]  /*0240*/  IMAD.MOV.U32 R8, RZ, RZ, R0 ;  /* 0x000000ffff087224 */ /* 0x000fe200078e0000 */
[----:B------:R-:W-:Y:S02]  /*0250*/  LOP3.LUT R7, R6, 0xff, RZ, 0xc0, !PT ;  /* 0x000000ff06077812 */ /* 0x000fe400078ec0ff */
[----:B------:R-:W-:-:S03]  /*0260*/  LOP3.LUT R6, R3, 0xff, RZ, 0xc0, !PT ;  /* 0x000000ff03067812 */ /* 0x000fc600078ec0ff */
[----:B------:R-:W-:Y:S02]  /*0270*/  VIADD R11, R7, 0xffffffff ;  /* 0xffffffff070b7836 */ /* 0x000fe40000000000 */
[----:B------:R-:W-:-:S03]  /*0280*/  VIADD R10, R6, 0xffffffff ;  /* 0xffffffff060a7836 */ /* 0x000fc60000000000 */
[----:B------:R-:W-:-:S04]  /*0290*/  ISETP.GT.U32.AND P0, PT, R11, 0xfd, PT ;  /* 0x000000fd0b00780c */ /* 0x000fc80003f04070 */
[----:B------:R-:W-:-:S13]  /*02a0*/  ISETP.GT.U32.OR P0, PT, R10, 0xfd, P0 ;  /* 0x000000fd0a00780c */ /* 0x000fda0000704470 */
[----:B------:R-:W-:Y:S01]  /*02b0*/  @!P0 IMAD.MOV.U32 R9, RZ, RZ, RZ ;  /* 0x000000ffff098224 */ /* 0x000fe200078e00ff */
[----:B------:R-:W-:Y:S06]  /*02c0*/  @!P0 BRA `(.L_x_36) ;  /* 0x0000000000608947 */ /* 0x000fec0003800000 */
[----:B------:R-:W-:Y:S01]  /*02d0*/  FSETP.GTU.FTZ.AND P0, PT, |R0|, +INF , PT ;  /* 0x7f8000000000780b */ /* 0x000fe20003f1c200 */
[----:B------:R-:W-:Y:S01]  /*02e0*/  IMAD.MOV.U32 R3, RZ, RZ, R5 ;  /* 0x000000ffff037224 */ /* 0x000fe200078e0005 */
[----:B------:R-:W-:-:S04]  /*02f0*/  FSETP.GTU.FTZ.AND P1, PT, |R5|, +INF , PT ;  /* 0x7f8000000500780b */ /* 0x000fc80003f3c200 */
        /* <DEDUP_REMOVED lines=21> */
.L_x_36:
[----:B------:R-:W-:Y:S01]  /*0450*/  LEA R0, R7, 0xc0800000, 0x17 ;  /* 0xc080000007007811 */ /* 0x000fe200078eb8ff */
[----:B------:R-:W-:Y:S01]  /*0460*/  VIADD R6, R6, 0xffffff81 ;  /* 0xffffff8106067836 */ /* 0x000fe20000000000 */
[----:B------:R-:W-:Y:S03]  /*0470*/  BSSY.RECONVERGENT B2, `(.L_x_41) ;  /* 0x0000035000027945 */ /* 0x000fe60003800200 */
[----:B------:R-:W-:Y:S02]  /*0480*/  IMAD.IADD R5, R5, 0x1, -R0 ;  /* 0x0000000105057824 */ /* 0x000fe400078e0a00 */
[C---:B------:R-:W-:Y:S01]  /*0490*/  IMAD R0, R6.reuse, -0x800000, R8 ;  /* 0xff80000006007824 */ /* 0x040fe200078e0208 */
[----:B------:R-:W-:Y:S01]  /*04a0*/  IADD3 R6, PT, PT, R6, 0x7f, -R7 ;  /* 0x0000007f06067810 */ /* 0x000fe20007ffe807 */
[----:B------:R-:W0:Y:S01]  /*04b0*/  MUFU.RCP R3, R5 ;  /* 0x0000000500037308 */ /* 0x000e220000001000 */
[----:B------:R-:W-:-:S03]  /*04c0*/  FADD.FTZ R11, -R5, -RZ ;  /* 0x800000ff050b7221 */ /* 0x000fc60000010100 */
        /* <DEDUP_REMOVED lines=21> */
[CCC-:B------:R-:W-:Y:S01]  /*0620*/  FFMA.RZ R3, R10.reuse, R8.reuse, R13.reuse ;  /* 0x000000080a037223 */ /* 0x1c0fe2000000c00d */
[CCC-:B------:R-:W-:Y:S01]  /*0630*/  FFMA.RM R6, R10.reuse, R8.reuse, R13.reuse ;  /* 0x000000080a067223 */ /* 0x1c0fe2000000400d */
[C---:B------:R-:W-:Y:S02]  /*0640*/  ISETP.NE.AND P2, PT, R7.reuse, RZ, PT ;  /* 0x000000ff0700720c */ /* 0x040fe40003f45270 */
[----:B------:R-:W-:Y:S02]  /*0650*/  ISETP.NE.AND P1, PT, R7, RZ, PT ;  /* 0x000000ff0700720c */ /* 0x000fe40003f25270 */
[----:B------:R-:W-:Y:S01]  /*0660*/  LOP3.LUT R5, R3, 0x7fffff, RZ, 0xc0, !PT ;  /* 0x007fffff03057812 */ /* 0x000fe200078ec0ff */
[----:B------:R-:W-:Y:S01]  /*0670*/  FFMA.RP R3, R10, R8, R13 ;  /* 0x000000080a037223 */ /* 0x000fe2000000800d */
[----:B------:R-:W-:Y:S02]  /*0680*/  VIADD R8, R7, 0x20 ;  /* 0x0000002007087836 */ /* 0x000fe40000000000 */
[----:B------:R-:W-:Y:S01]  /*0690*/  LOP3.LUT R5, R5, 0x800000, RZ, 0xfc, !PT ;  /* 0x0080000005057812 */ /* 0x000fe200078efcff */
[----:B------:R-:W-:Y:S01]  /*06a0*/  IMAD.MOV R7, RZ, RZ, -R7 ;  /* 0x000000ffff077224 */ /* 0x000fe200078e0a07 */
[----:B------:R-:W-:-:S02]  /*06b0*/  FSETP.NEU.FTZ.AND P0, PT, R3, R6, PT ;  /* 0x000000060300720b */ /* 0x000fc40003f1d000 */
[----:B------:R-:W-:Y:S02]  /*06c0*/  SHF.L.U32 R8, R5, R8, RZ ;  /* 0x0000000805087219 */ /* 0x000fe400000006ff */
[----:B------:R-:W-:Y:S02]  /*06d0*/  SEL R6, R7, RZ, P2 ;  /* 0x000000ff07067207 */ /* 0x000fe40001000000 */
[----:B------:R-:W-:Y:S02]  /*06e0*/  ISETP.NE.AND P1, PT, R8, RZ, P1 ;  /* 0x000000ff0800720c */ /* 0x000fe40000f25270 */
[----:B------:R-:W-:Y:S02]  /*06f0*/  SHF.R.U32.HI R6, RZ, R6, R5 ;  /* 0x00000006ff067219 */ /* 0x000fe40000011605 */
[----:B------:R-:W-:Y:S02]  /*0700*/  PLOP3.LUT P0, PT, P0, P1, PT, 0xf8, 0x8f ;  /* 0x00000000008f781c */ /* 0x000fe40000703f70 */
[----:B------:R-:W-:-:S02]  /*0710*/  SHF.R.U32.HI R8, RZ, 0x1, R6 ;  /* 0x00000001ff087819 */ /* 0x000fc40000011606 */
[----:B------:R-:W-:-:S04]  /*0720*/  SEL R3, RZ, 0x1, !P0 ;  /* 0x00000001ff037807 */ /* 0x000fc80004000000 */
[----:B------:R-:W-:-:S04]  /*0730*/  LOP3.LUT R3, R3, 0x1, R8, 0xf8, !PT ;  /* 0x0000000103037812 */ /* 0x000fc800078ef808 */
[----:B------:R-:W-:-:S05]  /*0740*/  LOP3.LUT R3, R3, R6, RZ, 0xc0, !PT ;  /* 0x0000000603037212 */ /* 0x000fca00078ec0ff */
[----:B------:R-:W-:-:S05]  /*0750*/  IMAD.IADD R3, R8, 0x1, R3 ;  /* 0x0000000108037824 */ /* 0x000fca00078e0203 */
[----:B------:R-:W-:Y:S01]  /*0760*/  LOP3.LUT R0, R3, R0, RZ, 0xfc, !PT ;  /* 0x0000000003007212 */ /* 0x000fe200078efcff */
[----:B------:R-:W-:Y:S06]  /*0770*/  BRA `(.L_x_44) ;  /* 0x0000000000107947 */ /* 0x000fec0003800000 */
.L_x_43:
[----:B------:R-:W-:-:S04]  /*0780*/  LOP3.LUT R0, R0, 0x80000000, RZ, 0xc0, !PT ;  /* 0x8000000000007812 */ /* 0x000fc800078ec0ff */
[----:B------:R-:W-:Y:S01]  /*0790*/  LOP3.LUT R0, R0, 0x7f800000, RZ, 0xfc, !PT ;  /* 0x7f80000000007812 */ /* 0x000fe200078efcff */
[----:B------:R-:W-:Y:S06]  /*07a0*/  BRA `(.L_x_44) ;  /* 0x0000000000047947 */ /* 0x000fec0003800000 */
.L_x_42:
[----:B------:R-:W-:-:S07]  /*07b0*/  IMAD R0, R6, 0x800000, R0 ;  /* 0x0080000006007824 */ /* 0x000fce00078e0200 */
.L_x_44:
[----:B------:R-:W-:Y:S05]  /*07c0*/  BSYNC.RECONVERGENT B2 ;  /* 0x0000000000027941 */ /* 0x000fea0003800200 */
.L_x_41:
[----:B------:R-:W-:Y:S05]  /*07d0*/  BRA `(.L_x_45) ;  /* 0x0000000000207947 */ /* 0x000fea0003800000 */
.L_x_40:
[----:B------:R-:W-:-:S04]  /*07e0*/  LOP3.LUT R0, R5, 0x80000000, R8, 0x48, !PT ;  /* 0x8000000005007812 */ /* 0x000fc800078e4808 */
[----:B------:R-:W-:Y:S01]  /*07f0*/  LOP3.LUT R0, R0, 0x7f800000, RZ, 0xfc, !PT ;  /* 0x7f80000000007812 */ /* 0x000fe200078efcff */
[----:B------:R-:W-:Y:S06]  /*0800*/  BRA `(.L_x_45) ;  /* 0x0000000000147947 */ /* 0x000fec0003800000 */
.L_x_39:
[----:B------:R-:W-:Y:S01]  /*0810*/  LOP3.LUT R0, R5, 0x80000000, R8, 0x48, !PT ;  /* 0x8000000005007812 */ /* 0x000fe200078e4808 */
[----:B------:R-:W-:Y:S06]  /*0820*/  BRA `(.L_x_45) ;  /* 0x00000000000c7947 */ /* 0x000fec0003800000 */
.L_x_38:
[----:B------:R-:W0:Y:S01]  /*0830*/  MUFU.RSQ R0, -QNAN ;  /* 0xffc0000000007908 */ /* 0x000e220000001400 */
[----:B------:R-:W-:Y:S05]  /*0840*/  BRA `(.L_x_45) ;  /* 0x0000000000047947 */ /* 0x000fea0003800000 */
.L_x_37:
[----:B------:R-:W-:-:S07]  /*0850*/  FADD.FTZ R0, R0, R3 ;  /* 0x0000000300007221 */ /* 0x000fce0000010000 */
.L_x_45:
[----:B------:R-:W-:Y:S05]  /*0860*/  BSYNC.RECONVERGENT B1 ;  /* 0x0000000000017941 */ /* 0x000fea0003800200 */
.L_x_35:
[----:B------:R-:W-:-:S04]  /*0870*/  IMAD.MOV.U32 R5, RZ, RZ, 0x0 ;  /* 0x00000000ff057424 */ /* 0x000fc800078e00ff */
[----:B0-----:R-:W-:Y:S05]  /*0880*/  RET.REL.NODEC R4 `(_Z9MakeEdgesPfffi) ;  /* 0xfffffff404dc7950 */ /* 0x001fea0003c3ffff */
.L_x_46:
        /* <DEDUP_REMOVED lines=15> */
.L_x_57:


//--------------------- .text._Z12setup_randomP17curandStateXORWOW --------------------------
	.section	.text._Z12setup_randomP17curandStateXORWOW,"ax",@progbits
	.align	128
        .global         _Z12setup_randomP17curandStateXORWOW
        .type           _Z12setup_randomP17curandStateXORWOW,@function
        .size           _Z12setup_randomP17curandStateXORWOW,(.L_x_61 - _Z12setup_randomP17curandStateXORWOW)
        .other          _Z12setup_randomP17curandStateXORWOW,@"STO_CUDA_ENTRY STV_DEFAULT"
_Z12setup_randomP17curandStateXORWOW:
.text._Z12setup_randomP17curandStateXORWOW:
[----:B------:R-:W-:Y:S01]  /*0000*/  LDC R1, c[0x0][0x37c] ;  /* 0x0000df00ff017b82 */ /* 0x000fe20000000800 */
[----:B------:R-:W0:Y:S07]  /*0010*/  S2R R11, SR_TID.X ;  /* 0x00000000000b7919 */ /* 0x000e2e0000002100 */
[----:B------:R-:W1:Y:S01]  /*0020*/  LDC.64 R2, c[0x0][0x380] ;  /* 0x0000e000ff027b82 */ /* 0x000e620000000a00 */
[----:B------:R-:W2:Y:S01]  /*0030*/  LDCU.64 UR4, c[0x0][0x358] ;  /* 0x00006b00ff0477ac */ /* 0x000ea20008000a00 */
[----:B------:R-:W-:Y:S01]  /*0040*/  IMAD.MOV.U32 R4, RZ, RZ, 0x3198c20f ;  /* 0x3198c20fff047424 */ /* 0x000fe200078e00ff */
[----:B------:R-:W0:Y:S01]  /*0050*/  S2R R0, SR_CTAID.X ;  /* 0x0000000000007919 */ /* 0x000e220000002500 */
[----:B------:R-:W-:Y:S01]  /*0060*/  IMAD.MOV.U32 R5, RZ, RZ, 0x5efdb30c ;  /* 0x5efdb30cff057424 */ /* 0x000fe200078e00ff */
[----:B------:R-:W-:Y:S01]  /*0070*/  BSSY.RECONVERGENT B0, `(.L_x_47) ;  /* 0x00000e3000007945 */ /* 0x000fe20003800200 */
[----:B------:R-:W-:-:S02]  /*0080*/  IMAD.MOV.U32 R6, RZ, RZ, 0x423bb012 ;  /* 0x423bb012ff067424 */ /* 0x000fc400078e00ff */
[----:B------:R-:W-:Y:S02]  /*0090*/  IMAD.MOV.U32 R7, RZ, RZ, -0x75bd8fc ;  /* 0xf8a42704ff077424 */ /* 0x000fe400078e00ff */
[----:B------:R-:W-:Y:S02]  /*00a0*/  IMAD.MOV.U32 R8, RZ, RZ, -0x23270784 ;  /* 0xdcd8f87cff087424 */ /* 0x000fe400078e00ff */
[----:B------:R-:W-:Y:S02]  /*00b0*/  IMAD.MOV.U32 R9, RZ, RZ, 0x57fa2510 ;  /* 0x57fa2510ff097424 */ /* 0x000fe400078e00ff */
[----:B0-----:R-:W-:-:S04]  /*00c0*/  IMAD R11, R0, 0x100, R11 ;  /* 0x00000100000b7824 */ /* 0x001fc800078e020b */
[C---:B-1----:R-:W-:Y:S01]  /*00d0*/  IMAD.WIDE R2, R11.reuse, 0x30, R2 ;  /* 0x000000300b027825 */ /* 0x042fe200078e0202 */
[----:B------:R-:W-:-:S04]  /*00e0*/  ISETP.NE.AND P0, PT, R11, RZ, PT ;  /* 0x000000ff0b00720c */ /* 0x000fc80003f05270 */
[----:B--2---:R0:W-:Y:S04]  /*00f0*/  STG.E.64 desc[UR4][R2.64], R4 ;  /* 0x0000000402007986 */ /* 0x0041e8000c101b04 */
[----:B------:R0:W-:Y:S04]  /*0100*/  STG.E.64 desc[UR4][R2.64+0x8], R6 ;  /* 0x0000080602007986 */ /* 0x0001e8000c101b04 */
[----:B------:R0:W-:Y:S01]  /*0110*/  STG.E.64 desc[UR4][R2.64+0x10], R8 ;  /* 0x0000100802007986 */ /* 0x0001e2000c101b04 */
[----:B------:R-:W-:Y:S05]  /*0120*/  @!P0 BRA `(.L_x_48) ;  /* 0x0000000c005c8947 */ /* 0x000fea0003800000 */
[----:B------:R-:W-:Y:S01]  /*0130*/  SHF.R.S32.HI R10, RZ, 0x1f, R11 ;  /* 0x0000001fff0a7819 */ /* 0x000fe2000001140b */
[----:B------:R-:W-:-:S07]  /*0140*/  IMAD.MOV.U32 R12, RZ, RZ, RZ ;  /* 0x000000ffff0c7224 */ /* 0x000fce00078e00ff */
.L_x_54:
[----:B0-----:R-:W-:Y:S01]  /*0150*/  LOP3.LUT R2, R11, 0x3, RZ, 0xc0, !PT ;  /* 0x000000030b027812 */ /* 0x001fe200078ec0ff */
[----:B------:R-:W-:Y:S03]  /*0160*/  BSSY.RECONVERGENT B1, `(.L_x_49) ;  /* 0x00000cd000017945 */ /* 0x000fe60003800200 */
[----:B------:R-:W-:-:S04]  /*0170*/  ISETP.NE.U32.AND P0, PT, R2, RZ, PT ;  /* 0x000000ff0200720c */ /* 0x000fc80003f05070 */
[----:B------:R-:W-:-:S13]  /*0180*/  ISETP.NE.AND.EX P0, PT, RZ, RZ, PT, P0 ;  /* 0x000000ffff00720c */ /* 0x000fda0003f05300 */
[----:B------:R-:W-:Y:S05]  /*0190*/  @!P0 BRA `(.L_x_50) ;  /* 0x0000000c00248947 */ /* 0x000fea0003800000 */
[----:B------:R-:W0:Y:S01]  /*01a0*/  LDC.64 R4, c[0x4][RZ] ;  /* 0x01000000ff047b82 */ /* 0x000e220000000a00 */
[----:B------:R-:W-:Y:S02]  /*01b0*/  IMAD.MOV.U32 R13, RZ, RZ, RZ ;  /* 0x000000ffff0d7224 */ /* 0x000fe400078e00ff */
[----:B0-----:R-:W-:-:S07]  /*01c0*/  IMAD.WIDE.U32 R4, R12, 0xc80, R4 ;  /* 0x00000c800c047825 */ /* 0x001fce00078e0004 */
.L_x_53:
[----:B0-----:R-:W-:Y:S01]  /*01d0*/  IMAD.MOV.U32 R14, RZ, RZ, RZ ;  /* 0x000000ffff0e7224 */ /* 0x001fe200078e00ff */
[----:B------:R-:W-:Y:S01]  /*01e0*/  CS2R R6, SRZ ;  /* 0x0000000000067805 */ /* 0x000fe2000001ff00 */
[----:B------:R-:W-:Y:S01]  /*01f0*/  IMAD.MOV.U32 R16, RZ, RZ, RZ ;  /* 0x000000ffff107224 */ /* 0x000fe200078e00ff */
[----:B------:R-:W-:-:S07]  /*0200*/  CS2R R2, SRZ ;  /* 0x0000000000027805 */ /* 0x000fce000001ff00 */
.L_x_52:
[----:B------:R-:W0:Y:S01]  /*0210*/  S2R R15, SR_TID.X ;  /* 0x00000000000f7919 */ /* 0x000e220000002100 */
[----:B------:R-:W1:Y:S01]  /*0220*/  LDC.64 R8, c[0x0][0x380] ;  /* 0x0000e000ff087b82 */ /* 0x000e620000000a00 */
[----:B0-----:R-:W-:-:S04]  /*0230*/  IMAD R17, R0, 0x100, R15 ;  /* 0x0000010000117824 */ /* 0x001fc800078e020f */
[----:B-1----:R-:W-:-:S04]  /*0240*/  IMAD.WIDE R8, R17, 0x30, R8 ;  /* 0x0000003011087825 */ /* 0x002fc800078e0208 */
[----:B------:R-:W-:-:S05]  /*0250*/  IMAD.WIDE.U32 R8, R16, 0x4, R8 ;  /* 0x0000000410087825 */ /* 0x000fca00078e0008 */
[----:B------:R0:W5:Y:S01]  /*0260*/  LDG.E R17, desc[UR4][R8.64+0x4] ;  /* 0x0000040408117981 */ /* 0x000162000c1e1900 */
[----:B------:R-:W-:-:S07]  /*0270*/  IMAD.MOV.U32 R18, RZ, RZ, RZ ;  /* 0x000000ffff127224 */ /* 0x000fce00078e00ff */
.L_x_51:
[----:B-----5:R-:W-:Y:S01]  /*0280*/  SHF.R.U32.HI R22, RZ, R18, R17 ;  /* 0x00000012ff167219 */ /* 0x020fe20000011611 */
[----:B0-----:R-:W-:-:S03]  /*0290*/  IMAD.SHL.U32 R9, R16, 0x20, RZ ;  /* 0x0000002010097824 */ /* 0x001fc600078e00ff */
[----:B------:R-:W-:Y:S01]  /*02a0*/  LOP3.LUT R19, R22, 0x1, RZ, 0xc0, !PT ;  /* 0x0000000116137812 */ /* 0x000fe200078ec0ff */
[----:B------:R-:W-:-:S03]  /*02b0*/  IMAD.IADD R8, R9, 0x1, R18 ;  /* 0x0000000109087824 */ /* 0x000fc600078e0212 */
[----:B------:R-:W-:Y:S01]  /*02c0*/  ISETP.NE.U32.AND P0, PT, R19, 0x1, PT ;  /* 0x000000011300780c */ /* 0x000fe20003f05070 */
[----:B------:R-:W-:-:S03]  /*02d0*/  IMAD R9, R8, 0x5, RZ ;  /* 0x0000000508097824 */ /* 0x000fc600078e02ff */
[----:B------:R-:W-:Y:S01]  /*02e0*/  R2P PR, R22, 0x7e ;  /* 0x0000007e16007804 */ /* 0x000fe20000000000 */
[----:B------:R-:W-:-:S08]  /*02f0*/  IMAD.WIDE.U32 R8, R9, 0x4, R4 ;  /* 0x0000000409087825 */ /* 0x000fd000078e0004 */
[----:B------:R-:W2:Y:S04]  /*0300*/  @!P0 LDG.E R19, desc[UR4][R8.64] ;  /* 0x0000000408138981 */ /* 0x000ea8000c1e1900 */
[----:B------:R-:W3:Y:S04]  /*0310*/  @!P0 LDG.E R20, desc[UR4][R8.64+0x10] ;  /* 0x0000100408148981 */ /* 0x000ee8000c1e1900 */
[----:B------:R-:W4:Y:S04]  /*0320*/  @P1 LDG.E R21, desc[UR4][R8.64+0x14] ;  /* 0x0000140408151981 */ /* 0x000f28000c1e1900 */
[----:B------:R-:W4:Y:S04]  /*0330*/  @P2 LDG.E R23, desc[UR4][R8.64+0x28] ;  /* 0x0000280408172981 */ /* 0x000f28000c1e1900 */
[----:B------:R-:W4:Y:S04]  /*0340*/  @P1 LDG.E R24, desc[UR4][R8.64+0x24] ;  /* 0x0000240408181981 */ /* 0x000f28000c1e1900 */
[----:B------:R-:W4:Y:S04]  /*0350*/  @P2 LDG.E R26, desc[UR4][R8.64+0x38] ;  /* 0x00003804081a2981 */ /* 0x000f28000c1e1900 */
[----:B------:R-:W4:Y:S04]  /*0360*/  @P3 LDG.E R25, desc[UR4][R8.64+0x3c] ;  /* 0x00003c0408193981 */ /* 0x000f28000c1e1900 */
[----:B------:R-:W4:Y:S01]  /*0370*/  @P4 LDG.E R27, desc[UR4][R8.64+0x50] ;  /* 0x00005004081b4981 */ /* 0x000f22000c1e1900 */
[----:B--2---:R-:W-:-:S03]  /*0380*/  @!P0 LOP3.LUT R14, R14, R19, RZ, 0x3c, !PT ;  /* 0x000000130e0e8212 */ /* 0x004fc600078e3cff */
[----:B------:R-:W2:Y:S01]  /*0390*/  @!P0 LDG.E R19, desc[UR4][R8.64+0x4] ;  /* 0x0000040408138981 */ /* 0x000ea2000c1e1900 */
[----:B---3--:R-:W-:-:S03]  /*03a0*/  @!P0 LOP3.LUT R7, R7, R20, RZ, 0x3c, !PT ;  /* 0x0000001407078212 */ /* 0x008fc600078e3cff */
[----:B------:R-:W3:Y:S01]  /*03b0*/  @!P0 LDG.E R20, desc[UR4][R8.64+0x8] ;  /* 0x0000080408148981 */ /* 0x000ee2000c1e1900 */
[----:B----4-:R-:W-:-:S03]  /*03c0*/  @P1 LOP3.LUT R14, R14, R21, RZ, 0x3c, !PT ;  /* 0x000000150e0e1212 */ /* 0x010fc600078e3cff */
[----:B------:R-:W4:Y:S01]  /*03d0*/  @!P0 LDG.E R21, desc[UR4][R8.64+0xc] ;  /* 0x00000c0408158981 */ /* 0x000f22000c1e1900 */
[----:B------:R-:W-:-:S03]  /*03e0*/  @P2 LOP3.LUT R14, R14, R23, RZ, 0x3c, !PT ;  /* 0x000000170e0e2212 */ /* 0x000fc600078e3cff */
[----:B------:R-:W4:Y:S01]  /*03f0*/  @P1 LDG.E R23, desc[UR4][R8.64+0x18] ;  /* 0x0000180408171981 */ /* 0x000f22000c1e1900 */
[----:B------:R-:W-:-:S03]  /*0400*/  @P1 LOP3.LUT R7, R7, R24, RZ, 0x3c, !PT ;  /* 0x0000001807071212 */ /* 0x000fc600078e3cff */
[----:B------:R-:W4:Y:S01]  /*0410*/  @P2 LDG.E R24, desc[UR4][R8.64+0x30] ;  /* 0x0000300408182981 */ /* 0x000f22000c1e1900 */
[----:B--2---:R-:W-:-:S03]  /*0420*/  @!P0 LOP3.LUT R2, R2, R19, RZ, 0x3c, !PT ;  /* 0x0000001302028212 */ /* 0x004fc600078e3cff */
[----:B------:R-:W2:Y:S01]  /*0430*/  @P1 LDG.E R19, desc[UR4][R8.64+0x20] ;  /* 0x0000200408131981 */ /* 0x000ea2000c1e1900 */
[----:B---3--:R-:W-:-:S03]  /*0440*/  @!P0 LOP3.LUT R3, R3, R20, RZ, 0x3c, !PT ;  /* 0x0000001403038212 */ /* 0x008fc600078e3cff */
[----:B------:R-:W3:Y:S01]  /*0450*/  @P1 LDG.E R20, desc[UR4][R8.64+0x1c] ;  /* 0x00001c0408141981 */ /* 0x000ee2000c1e1900 */
[----:B----4-:R-:W-:-:S03]  /*0460*/  @!P0 LOP3.LUT R6, R6, R21, RZ, 0x3c, !PT ;  /* 0x0000001506068212 */ /* 0x010fc600078e3cff */
[----:B------:R-:W4:Y:S01]  /*0470*/  @P2 LDG.E R21, desc[UR4][R8.64+0x2c] ;  /* 0x00002c0408152981 */ /* 0x000f22000c1e1900 */
[----:B------:R-:W-:-:S03]  /*0480*/  @P1 LOP3.LUT R2, R2, R23, RZ, 0x3c, !PT ;  /* 0x0000001702021212 */ /* 0x000fc600078e3cff */
[----:B------:R-:W4:Y:S01]  /*0490*/  @P2 LDG.E R23, desc[UR4][R8.64+0x34] ;  /* 0x0000340408172981 */ /* 0x000f22000c1e1900 */
[----:B------:R-:W-:-:S03]  /*04a0*/  @P2 LOP3.LUT R7, R7, R26, RZ, 0x3c, !PT ;  /* 0x0000001a07072212 */ /* 0x000fc600078e3cff */
[----:B------:R-:W4:Y:S01]  /*04b0*/  @P3 LDG.E R26, desc[UR4][R8.64+0x4c] ;  /* 0x00004c04081a3981 */ /* 0x000f22000c1e1900 */
[----:B------:R-:W-:-:S03]  /*04c0*/  @P3 LOP3.LUT R14, R14, R25, RZ, 0x3c, !PT ;  /* 0x000000190e0e3212 */ /* 0x000fc600078e3cff */
[----:B------:R-:W4:Y:S01]  /*04d0*/  @P5 LDG.E R25, desc[UR4][R8.64+0x64] ;  /* 0x0000640408195981 */ /* 0x000f22000c1e1900 */
[----:B--2---:R-:W-:-:S03]  /*04e0*/  @P1 LOP3.LUT R6, R6, R19, RZ, 0x3c, !PT ;  /* 0x0000001306061212 */ /* 0x004fc600078e3cff */
[----:B------:R-:W2:Y:S01]  /*04f0*/  @P3 LDG.E R19, desc[UR4][R8.64+0x40] ;  /* 0x0000400408133981 */ /* 0x000ea2000c1e1900 */
[----:B---3--:R-:W-:-:S03]  /*0500*/  @P1 LOP3.LUT R3, R3, R20, RZ, 0x3c, !PT ;  /* 0x0000001403031212 */ /* 0x008fc600078e3cff */
[----:B------:R-:W3:Y:S01]  /*0510*/  @P3 LDG.E R20, desc[UR4][R8.64+0x44] ;  /* 0x0000440408143981 */ /* 0x000ee2000c1e1900 */
[----:B------:R-:W-:-:S03]  /*0520*/  @P2 LOP3.LUT R3, R3, R24, RZ, 0x3c, !PT ;  /* 0x0000001803032212 */ /* 0x000fc600078e3cff */
[----:B------:R-:W3:Y:S01]  /*0530*/  @P4 LDG.E R24, desc[UR4][R8.64+0x58] ;  /* 0x0000580408184981 */ /* 0x000ee2000c1e1900 */
[----:B----4-:R-:W-:Y:S02]  /*0540*/  @P2 LOP3.LUT R2, R2, R21, RZ, 0x3c, !PT ;  /* 0x0000001502022212 */ /* 0x010fe400078e3cff */
[----:B------:R-:W-:Y:S01]  /*0550*/  @P2 LOP3.LUT R6, R6, R23, RZ, 0x3c, !PT ;  /* 0x0000001706062212 */ /* 0x000fe200078e3cff */
[----:B------:R-:W4:Y:S04]  /*0560*/  @P3 LDG.E R21, desc[UR4][R8.64+0x48] ;  /* 0x0000480408153981 */ /* 0x000f28000c1e1900 */
[----:B------:R-:W4:Y:S01]  /*0570*/  @P4 LDG.E R23, desc[UR4][R8.64+0x54] ;  /* 0x0000540408174981 */ /* 0x000f22000c1e1900 */
[----:B------:R-:W-:Y:S02]  /*0580*/  @P4 LOP3.LUT R14, R14, R27, RZ, 0x3c, !PT ;  /* 0x0000001b0e0e4212 */ /* 0x000fe400078e3cff */
[----:B------:R-:W-:-:S02]  /*0590*/  @P3 LOP3.LUT R7, R7, R26, RZ, 0x3c, !PT ;  /* 0x0000001a07073212 */ /* 0x000fc400078e3cff */
        /* <DEDUP_REMOVED lines=9> */
[----:B----4-:R-:W-:-:S03]  /*0630*/  @P3 LOP3.LUT R6, R6, R21, RZ, 0x3c, !PT ;  /* 0x0000001506063212 */ /* 0x010fc600078e3cff */
[----:B------:R-:W4:Y:S01]  /*0640*/  @P5 LDG.E R21, desc[UR4][R8.64+0x68] ;  /* 0x0000680408155981 */ /* 0x000f22000c1e1900 */
[----:B------:R-:W-:-:S03]  /*0650*/  @P4 LOP3.LUT R2, R2, R23, RZ, 0x3c, !PT ;  /* 0x0000001702024212 */ /* 0x000fc600078e3cff */
[----:B------:R-:W4:Y:S01]  /*0660*/  @P5 LDG.E R23, desc[UR4][R8.64+0x70] ;  /* 0x0000700408175981 */ /* 0x000f22000c1e1900 */
[----:B------:R-:W-:Y:S02]  /*0670*/  LOP3.LUT P0, RZ, R22, 0x80, RZ, 0xc0, !PT ;  /* 0x0000008016ff7812 */ /* 0x000fe4000780c0ff */
[----:B------:R-:W-:Y:S02]  /*0680*/  @P4 LOP3.LUT R7, R7, R26, RZ, 0x3c, !PT ;  /* 0x0000001a07074212 */ /* 0x000fe400078e3cff */
[----:B------:R-:W-:Y:S02]  /*0690*/  @P6 LOP3.LUT R14, R14, R25, RZ, 0x3c, !PT ;  /* 0x000000190e0e6212 */ /* 0x000fe400078e3cff */
[----:B------:R-:W4:Y:S07]  /*06a0*/  @P6 LDG.E R25, desc[UR4][R8.64+0x7c] ;  /* 0x00007c0408196981 */ /* 0x000f2e000c1e1900 */
[----:B------:R-:W4:Y:S04]  /*06b0*/  @P0 LDG.E R27, desc[UR4][R8.64+0x8c] ;  /* 0x00008c04081b0981 */ /* 0x000f28000c1e1900 */
[----:B------:R-:W4:Y:S04]  /*06c0*/  @P0 LDG.E R26, desc[UR4][R8.64+0x94] ;  /* 0x00009404081a0981 */ /* 0x000f28000c1e1900 */
        /* <DEDUP_REMOVED lines=11> */
[----:B------:R-:W-:Y:S02]  /*0780*/  @P6 LOP3.LUT R2, R2, R25, RZ, 0x3c, !PT ;  /* 0x0000001902026212 */ /* 0x000fe400078e3cff */
[----:B------:R-:W-:Y:S02]  /*0790*/  @P0 LOP3.LUT R14, R14, R27, RZ, 0x3c, !PT ;  /* 0x0000001b0e0e0212 */ /* 0x000fe400078e3cff */
[----:B--2---:R-:W-:Y:S02]  /*07a0*/  @P6 LOP3.LUT R6, R6, R19, RZ, 0x3c, !PT ;  /* 0x0000001306066212 */ /* 0x004fe400078e3cff */
[----:B---3--:R-:W-:Y:S02]  /*07b0*/  @P6 LOP3.LUT R3, R3, R20, RZ, 0x3c, !PT ;  /* 0x0000001403036212 */ /* 0x008fe400078e3cff */
[----:B------:R-:W-:Y:S02]  /*07c0*/  @P6 LOP3.LUT R7, R7, R24, RZ, 0x3c, !PT ;  /* 0x0000001807076212 */ /* 0x000fe400078e3cff */
[----:B------:R-:W-:-:S02]  /*07d0*/  @P0 LOP3.LUT R3, R3, R26, RZ, 0x3c, !PT ;  /* 0x0000001a03030212 */ /* 0x000fc400078e3cff */
[----:B----4-:R-:W-:Y:S02]  /*07e0*/  @P0 LOP3.LUT R2, R2, R21, RZ, 0x3c, !PT ;  /* 0x0000001502020212 */ /* 0x010fe400078e3cff */
[----:B------:R-:W-:Y:S02]  /*07f0*/  @P0 LOP3.LUT R7, R7, R28, RZ, 0x3c, !PT ;  /* 0x0000001c07070212 */ /* 0x000fe400078e3cff */
[----:B------:R-:W-:Y:S02]  /*0800*/  @P0 LOP3.LUT R6, R6, R23, RZ, 0x3c, !PT ;  /* 0x0000001706060212 */ /* 0x000fe400078e3cff */
[----:B------:R-:W-:-:S13]  /*0810*/  R2P PR, R22.B1, 0x7f ;  /* 0x0000007f16007804 */ /* 0x000fda0000001000 */
[----:B------:R-:W2:Y:S04]  /*0820*/  @P0 LDG.E R19, desc[UR4][R8.64+0xa0] ;  /* 0x0000a00408130981 */ /* 0x000ea8000c1e1900 */
[----:B------:R-:W3:Y:S04]  /*0830*/  @P1 LDG.E R23, desc[UR4][R8.64+0xb4] ;  /* 0x0000b40408171981 */ /* 0x000ee8000c1e1900 */
[----:B------:R-:W4:Y:S04]  /*0840*/  @P0 LDG.E R21, desc[UR4][R8.64+0xa4] ;  /* 0x0000a40408150981 */ /* 0x000f28000c1e1900 */
[----:B------:R-:W4:Y:S04]  /*0850*/  @P2 LDG.E R25, desc[UR4][R8.64+0xc8] ;  /* 0x0000c80408192981 */ /* 0x000f28000c1e1900 */
[----:B------:R-:W4:Y:S04]  /*0860*/  @P3 LDG.E R27, desc[UR4][R8.64+0xdc] ;  /* 0x0000dc04081b3981 */ /* 0x000f28000c1e1900 */
[----:B------:R-:W4:Y:S04]  /*0870*/  @P0 LDG.E R20, desc[UR4][R8.64+0xa8] ;  /* 0x0000a80408140981 */ /* 0x000f28000c1e1900 */
[----:B------:R-:W4:Y:S04]  /*0880*/  @P0 LDG.E R24, desc[UR4][R8.64+0xb0] ;  /* 0x0000b00408180981 */ /* 0x000f28000c1e1900 */
[----:B------:R-:W4:Y:S04]  /*0890*/  @P4 LDG.E R29, desc[UR4][R8.64+0xf0] ;  /* 0x0000f004081d4981 */ /* 0x000f28000c1e1900 */
[----:B------:R-:W4:Y:S01]  /*08a0*/  @P1 LDG.E R26, desc[UR4][R8.64+0xc4] ;  /* 0x0000c404081a1981 */ /* 0x000f22000c1e1900 */
[----:B--2---:R-:W-:-:S03]  /*08b0*/  @P0 LOP3.LUT R14, R14, R19, RZ, 0x3c, !PT ;  /* 0x000000130e0e0212 */ /* 0x004fc600078e3cff */
[----:B------:R-:W2:Y:S01]  /*08c0*/  @P0 LDG.E R19, desc[UR4][R8.64+0xac] ;  /* 0x0000ac0408130981 */ /* 0x000ea2000c1e1900 */
[----:B---3--:R-:W-:-:S03]  /*08d0*/  @P1 LOP3.LUT R14, R14, R23, RZ, 0x3c, !PT ;  /* 0x000000170e0e1212 */ /* 0x008fc600078e3cff */
[----:B------:R-:W3:Y:S01]  /*08e0*/  @P1 LDG.E R23, desc[UR4][R8.64+0xc0] ;  /* 0x0000c00408171981 */ /* 0x000ee2000c1e1900 */
[----:B----4-:R-:W-:-:S03]  /*08f0*/  @P0 LOP3.LUT R2, R2, R21, RZ, 0x3c, !PT ;  /* 0x0000001502020212 */ /* 0x010fc600078e3cff */
[----:B------:R-:W4:Y:S01]  /*0900*/  @P1 LDG.E R21, desc[UR4][R8.64+0xb8] ;  /* 0x0000b80408151981 */ /* 0x000f22000c1e1900 */
[----:B------:R-:W-:-:S03]  /*0910*/  @P2 LOP3.LUT R14, R14, R25, RZ, 0x3c, !PT ;  /* 0x000000190e0e2212 */ /* 0x000fc600078e3cff */
[----:B------:R-:W4:Y:S01]  /*0920*/  @P5 LDG.E R25, desc[UR4][R8.64+0x104] ;  /* 0x0001040408195981 */ /* 0x000f22000c1e1900 */
[----:B------:R-:W-:-:S03]  /*0930*/  @P3 LOP3.LUT R14, R14, R27, RZ, 0x3c, !PT ;  /* 0x0000001b0e0e3212 */ /* 0x000fc600078e3cff */
[----:B------:R-:W4:Y:S01]  /*0940*/  @P6 LDG.E R27, desc[UR4][R8.64+0x118] ;  /* 0x00011804081b6981 */ /* 0x000f22000c1e1900 */
[----:B------:R-:W-:-:S03]  /*0950*/  @P0 LOP3.LUT R3, R3, R20, RZ, 0x3c, !PT ;  /* 0x0000001403030212 */ /* 0x000fc600078e3cff */
[----:B------:R-:W4:Y:S01]  /*0960*/  @P1 LDG.E R20, desc[UR4][R8.64+0xbc] ;  /* 0x0000bc0408141981 */ /* 0x000f22000c1e1900 */
[----:B------:R-:W-:-:S03]  /*0970*/  @P0 LOP3.LUT R7, R7, R24, RZ, 0x3c, !PT ;  /* 0x0000001807070212 */ /* 0x000fc600078e3cff */
[----:B------:R-:W4:Y:S01]  /*0980*/  @P2 LDG.E R24, desc[UR4][R8.64+0xd8] ;  /* 0x0000d80408182981 */ /* 0x000f22000c1e1900 */
[----:B------:R-:W-:Y:S02]  /*0990*/  @P4 LOP3.LUT R14, R14, R29, RZ, 0x3c, !PT ;  /* 0x0000001d0e0e4212 */ /* 0x000fe400078e3cff */
[----:B------:R-:W-:Y:S02]  /*09a0*/  @P1 LOP3.LUT R7, R7, R26, RZ, 0x3c, !PT ;  /* 0x0000001a07071212 */ /* 0x000fe400078e3cff */
[----:B------:R-:W4:Y:S01]  /*09b0*/  @P3 LDG.E R26, desc[UR4][R8.64+0xe4] ;  /* 0x0000e404081a3981 */ /* 0x000f22000c1e1900 */
[----:B--2---:R-:W-:Y:S02]  /*09c0*/  @P0 LOP3.LUT R6, R6, R19, RZ, 0x3c, !PT ;  /* 0x0000001306060212 */ /* 0x004fe400078e3cff */
[----:B------:R-:W-:Y:S01]  /*09d0*/  LOP3.LUT P0, RZ, R22, 0x8000, RZ, 0xc0, !PT ;  /* 0x0000800016ff7812 */ /* 0x000fe2000780c0ff */
[----:B------:R-:W2:Y:S01]  /*09e0*/  @P2 LDG.E R19, desc[UR4][R8.64+0xcc] ;  /* 0x0000cc0408132981 */ /* 0x000ea2000c1e1900 */
[----:B---3--:R-:W-:-:S03]  /*09f0*/  @P1 LOP3.LUT R6, R6, R23, RZ, 0x3c, !PT ;  /* 0x0000001706061212 */ /* 0x008fc600078e3cff */
[----:B------:R-:W3:Y:S01]  /*0a00*/  @P2 LDG.E R22, desc[UR4][R8.64+0xd0] ;  /* 0x0000d00408162981 */ /* 0x000ee2000c1e1900 */
[----:B----4-:R-:W-:-:S03]  /*0a10*/  @P1 LOP3.LUT R2, R2, R21, RZ, 0x3c, !PT ;  /* 0x0000001502021212 */ /* 0x010fc600078e3cff */
[----:B------:R-:W4:Y:S01]  /*0a20*/  @P2 LDG.E R21, desc[UR4][R8.64+0xd4] ;  /* 0x0000d40408152981 */ /* 0x000f22000c1e1900 */
[----:B------:R-:W-:-:S03]  /*0a30*/  @P5 LOP3.LUT R14, R14, R25, RZ, 0x3c, !PT ;  /* 0x000000190e0e5212 */ /* 0x000fc600078e3cff */
[----:B------:R-:W4:Y:S04]  /*0a40*/  @P3 LDG.E R23, desc[UR4][R8.64+0xe0] ;  /* 0x0000e00408173981 */ /* 0x000f28000c1e1900 */
[----:B------:R-:W4:Y:S01]  /*0a50*/  @P3 LDG.E R25, desc[UR4][R8.64+0xe8] ;  /* 0x0000e80408193981 */ /* 0x000f22000c1e1900 */
[----:B------:R-:W-:-:S03]  /*0a60*/  @P1 LOP3.LUT R3, R3, R20, RZ, 0x3c, !PT ;  /* 0x0000001403031212 */ /* 0x000fc600078e3cff */
[----:B------:R-:W4:Y:S01]  /*0a70*/  @P3 LDG.E R20, desc[UR4][R8.64+0xec] ;  /* 0x0000ec0408143981 */ /* 0x000f22000c1e1900 */
[----:B------:R-:W-:-:S03]  /*0a80*/  @P2 LOP3.LUT R7, R7, R24, RZ, 0x3c, !PT ;  /* 0x0000001807072212 */ /* 0x000fc600078e3cff */
        /* <DEDUP_REMOVED lines=8> */
[----:B------:R-:W-:Y:S02]  /*0b10*/  @P3 LOP3.LUT R3, R3, R26, RZ, 0x3c, !PT ;  /* 0x0000001a03033212 */ /* 0x000fe400078e3cff */
[----:B------:R-:W-:Y:S01]  /*0b20*/  @P3 LOP3.LUT R2, R2, R23, RZ, 0x3c, !PT ;  /* 0x0000001702023212 */ /* 0x000fe200078e3cff */
[----:B------:R-:W4:Y:S01]  /*0b30*/  @P5 LDG.E R26, desc[UR4][R8.64+0x10c] ;  /* 0x00010c04081a5981 */ /* 0x000f22000c1e1900 */
[----:B------:R-:W-:-:S03]  /*0b40*/  @P3 LOP3.LUT R6, R6, R25, RZ, 0x3c, !PT ;  /* 0x0000001906063212 */ /* 0x000fc600078e3cff */
[----:B------:R-:W4:Y:S04]  /*0b50*/  @P5 LDG.E R23, desc[UR4][R8.64+0x108] ;  /* 0x0001080408175981 */ /* 0x000f28000c1e1900 */
        /* <DEDUP_REMOVED lines=19> */
[----:B------:R-:W-:-:S05]  /*0c90*/  VIADD R18, R18, 0x10 ;  /* 0x0000001012127836 */ /* 0x000fca0000000000 */
[----:B------:R-:W-:Y:S02]  /*0ca0*/  ISETP.NE.AND P1, PT, R18, 0x20, PT ;  /* 0x000000201200780c */ /* 0x000fe40003f25270 */
[----:B------:R-:W-:-:S04]  /*0cb0*/  @P5 LOP3.LUT R7, R7, R20, RZ, 0x3c, !PT ;  /* 0x0000001407075212 */ /* 0x000fc800078e3cff */
[----:B------:R-:W-:Y:S02]  /*0cc0*/  @P6 LOP3.LUT R7, R7, R24, RZ, 0x3c, !PT ;  /* 0x0000001807076212 */ /* 0x000fe400078e3cff */
[----:B------:R-:W-:Y:S02]  /*0cd0*/  @P0 LOP3.LUT R14, R14, R27, RZ, 0x3c, !PT ;  /* 0x0000001b0e0e0212 */ /* 0x000fe400078e3cff */
[----:B------:R-:W-:Y:S02]  /*0ce0*/  @P0 LOP3.LUT R7, R7, R28, RZ, 0x3c, !PT ;  /* 0x0000001c07070212 */ /* 0x000fe400078e3cff */
[----:B--2---:R-:W-:Y:S02]  /*0cf0*/  @P6 LOP3.LUT R2, R2, R19, RZ, 0x3c, !PT ;  /* 0x0000001302026212 */ /* 0x004fe400078e3cff */
[----:B---3--:R-:W-:Y:S02]  /*0d00*/  @P6 LOP3.LUT R3, R3, R22, RZ, 0x3c, !PT ;  /* 0x0000001603036212 */ /* 0x008fe400078e3cff */
[----:B----4-:R-:W-:-:S02]  /*0d10*/  @P6 LOP3.LUT R6, R6, R21, RZ, 0x3c, !PT ;  /* 0x0000001506066212 */ /* 0x010fc400078e3cff */
[----:B------:R-:W-:Y:S02]  /*0d20*/  @P0 LOP3.LUT R3, R3, R26, RZ, 0x3c, !PT ;  /* 0x0000001a03030212 */ /* 0x000fe400078e3cff */
[----:B------:R-:W-:Y:S02]  /*0d30*/  @P0 LOP3.LUT R2, R2, R23, RZ, 0x3c, !PT ;  /* 0x0000001702020212 */ /* 0x000fe400078e3cff */
[----:B------:R-:W-:Y:S01]  /*0d40*/  @P0 LOP3.LUT R6, R6, R25, RZ, 0x3c, !PT ;  /* 0x0000001906060212 */ /* 0x000fe200078e3cff */
[----:B------:R-:W-:Y:S06]  /*0d50*/  @P1 BRA `(.L_x_51) ;  /* 0xfffffff400481947 */ /* 0x000fec000383ffff */
[----:B------:R-:W-:-:S05]  /*0d60*/  VIADD R16, R16, 0x1 ;  /* 0x0000000110107836 */ /* 0x000fca0000000000 */
[----:B------:R-:W-:-:S13]  /*0d70*/  ISETP.NE.AND P0, PT, R16, 0x5, PT ;  /* 0x000000051000780c */ /* 0x000fda0003f05270 */
[----:B------:R-:W-:Y:S05]  /*0d80*/  @P0 BRA `(.L_x_52) ;  /* 0xfffffff400200947 */ /* 0x000fea000383ffff */
[----:B------:R-:W0:Y:S01]  /*0d90*/  LDC.64 R8, c[0x0][0x380] ;  /* 0x0000e000ff087b82 */ /* 0x000e220000000a00 */
[----:B------:R-:W-:Y:S01]  /*0da0*/  IMAD R15, R0, 0x100, R15 ;  /* 0x00000100000f7824 */ /* 0x000fe200078e020f */
[----:B------:R-:W-:Y:S01]  /*0db0*/  LOP3.LUT R16, R11, 0x3, RZ, 0xc0, !PT ;  /* 0x000000030b107812 */ /* 0x000fe200078ec0ff */
[----:B------:R-:W-:-:S05]  /*0dc0*/  VIADD R13, R13, 0x1 ;  /* 0x000000010d0d7836 */ /* 0x000fca0000000000 */
[----:B------:R-:W-:Y:S01]  /*0dd0*/  ISETP.GE.U32.AND P0, PT, R13, R16, PT ;  /* 0x000000100d00720c */ /* 0x000fe20003f06070 */
[----:B0-----:R-:W-:-:S05]  /*0de0*/  IMAD.WIDE R8, R15, 0x30, R8 ;  /* 0x000000300f087825 */ /* 0x001fca00078e0208 */
[----:B------:R0:W-:Y:S04]  /*0df0*/  STG.E.64 desc[UR4][R8.64+0x8], R2 ;  /* 0x0000080208007986 */ /* 0x0001e8000c101b04 */
[----:B------:R0:W-:Y:S04]  /*0e00*/  STG.E.64 desc[UR4][R8.64+0x10], R6 ;  /* 0x0000100608007986 */ /* 0x0001e8000c101b04 */
[----:B------:R0:W-:Y:S01]  /*0e10*/  STG.E desc[UR4][R8.64+0x4], R14 ;  /* 0x0000040e08007986 */ /* 0x0001e2000c101904 */
[----:B------:R-:W-:Y:S05]  /*0e20*/  @!P0 BRA `(.L_x_53) ;  /* 0xfffffff000e88947 */ /* 0x000fea000383ffff */
.L_x_50:
[----:B------:R-:W-:Y:S05]  /*0e30*/  BSYNC.RECONVERGENT B1 ;  /* 0x0000000000017941 */ /* 0x000fea0003800200 */
.L_x_49:
[C---:B------:R-:W-:Y:S01]  /*0e40*/  ISETP.GT.U32.AND P0, PT, R11.reuse, 0x3, PT ;  /* 0x000000030b00780c */ /* 0x040fe20003f04070 */
[----:B------:R-:W-:Y:S01]  /*0e50*/  VIADD R12, R12, 0x1 ;  /* 0x000000010c0c7836 */ /* 0x000fe20000000000 */
[--C-:B------:R-:W-:Y:S02]  /*0e60*/  SHF.R.U64 R11, R11, 0x2, R10.reuse ;  /* 0x000000020b0b7819 */ /* 0x100fe4000000120a */
[----:B------:R-:W-:Y:S02]  /*0e70*/  ISETP.GT.U32.AND.EX P0, PT, R10, RZ, PT, P0 ;  /* 0x000000ff0a00720c */ /* 0x000fe40003f04100 */
[----:B------:R-:W-:-:S11]  /*0e80*/  SHF.R.U32.HI R10, RZ, 0x2, R10 ;  /* 0x00000002ff0a7819 */ /* 0x000fd6000001160a */
[----:B------:R-:W-:Y:S05]  /*0e90*/  @P0 BRA `(.L_x_54) ;  /* 0xfffffff000ac0947 */ /* 0x000fea000383ffff */
.L_x_48:
[----:B------:R-:W-:Y:S05]  /*0ea0*/  BSYNC.RECONVERGENT B0 ;  /* 0x0000000000007941 */ /* 0x000fea0003800200 */
.L_x_47:
[----:B0-----:R-:W0:Y:S01]  /*0eb0*/  S2R R5, SR_TID.X ;  /* 0x0000000000057919 */ /* 0x001e220000002100 */
[----:B------:R-:W1:Y:S01]  /*0ec0*/  LDC.64 R2, c[0x0][0x380] ;  /* 0x0000e000ff027b82 */ /* 0x000e620000000a00 */
[----:B0-----:R-:W-:-:S04]  /*0ed0*/  IMAD R5, R0, 0x100, R5 ;  /* 0x0000010000057824 */ /* 0x001fc800078e0205 */
[----:B-1----:R-:W-:-:S05]  /*0ee0*/  IMAD.WIDE R2, R5, 0x30, R2 ;  /* 0x0000003005027825 */ /* 0x002fca00078e0202 */
[----:B------:R-:W-:Y:S04]  /*0ef0*/  STG.E.64 desc[UR4][R2.64+0x18], RZ ;  /* 0x000018ff02007986 */ /* 0x000fe8000c101b04 */
[----:B------:R-:W-:Y:S04]  /*0f00*/  STG.E desc[UR4][R2.64+0x20], RZ ;  /* 0x000020ff02007986 */ /* 0x000fe8000c101904 */
[----:B------:R-:W-:Y:S01]  /*0f10*/  STG.E.64 desc[UR4][R2.64+0x28], RZ ;  /* 0x000028ff02007986 */ /* 0x000fe2000c101b04 */
[----:B------:R-:W-:Y:S05]  /*0f20*/  EXIT ;  /* 0x000000000000794d */ /* 0x000fea0003800000 */
.L_x_55:
        /* <DEDUP_REMOVED lines=13> */
.L_x_61:


//--------------------- .nv.global.init           --------------------------
	.section	.nv.global.init,"aw",@progbits
	.align	4
.nv.global.init:
	.type		mrg32k3aM1SubSeq,@object
	.size		mrg32k3aM1SubSeq,(mrg32k3aM2SubSeq - mrg32k3aM1SubSeq)
mrg32k3aM1SubSeq:
        /*0000*/ 	.byte	0x0b, 0xcc, 0xee, 0x04, 0x73, 0x29, 0x8b, 0x6f, 0xf6, 0x53, 0x03, 0xf6, 0x23, 0xf6, 0xea, 0xda
        /* <DEDUP_REMOVED lines=125> */
	.type		mrg32k3aM2SubSeq,@object
	.size		mrg32k3aM2SubSeq,(mrg32k3aM1 - mrg32k3aM2SubSeq)
mrg32k3aM2SubSeq:
        /* <DEDUP_REMOVED lines=126> */
	.type		mrg32k3aM1,@object
	.size		mrg32k3aM1,(mrg32k3aM1Seq - mrg32k3aM1)
mrg32k3aM1:
        /* <DEDUP_REMOVED lines=144> */
	.type		mrg32k3aM1Seq,@object
	.size		mrg32k3aM1Seq,(mrg32k3aM2 - mrg32k3aM1Seq)
mrg32k3aM1Seq:
        /* <DEDUP_REMOVED lines=144> */
	.type		mrg32k3aM2,@object
	.size		mrg32k3aM2,(mrg32k3aM2Seq - mrg32k3aM2)
mrg32k3aM2:
        /* <DEDUP_REMOVED lines=144> */
	.type		mrg32k3aM2Seq,@object
	.size		mrg32k3aM2Seq,(precalc_xorwow_matrix - mrg32k3aM2Seq)
mrg32k3aM2Seq:
        /* <DEDUP_REMOVED lines=144> */
	.type		precalc_xorwow_matrix,@object
	.size		precalc_xorwow_matrix,(precalc_xorwow_offset_matrix - precalc_xorwow_matrix)
precalc_xorwow_matrix:
        /* <DEDUP_REMOVED lines=6400> */
	.type		precalc_xorwow_offset_matrix,@object
	.size		precalc_xorwow_offset_matrix,(.L_1 - precalc_xorwow_offset_matrix)
precalc_xorwow_offset_matrix:
        /* <DEDUP_REMOVED lines=6400> */
.L_1:


//--------------------- .nv.shared.reserved.0     --------------------------
	.section	.nv.shared.reserved.0,"aw",@nobits
	.weak		__nv_reservedSMEM_offset_0_alias
	.size		__nv_reservedSMEM_offset_0_alias, 0, 64
	.other		__nv_reservedSMEM_offset_0_alias,@"STO_CUDA_RESERVED_SHARED STV_DEFAULT"
__nv_reservedSMEM_offset_0_alias:
	.zero		0
	.zero		64


//--------------------- .nv.constant0._Z26CrudeMonteCarloIntegrationPKfPfS1_S1_P17curandStateXORWOWi --------------------------
	.section	.nv.constant0._Z26CrudeMonteCarloIntegrationPKfPfS1_S1_P17curandStateXORWOWi,"a",@progbits
	.sectionflags	@""
	.align	4
.nv.constant0._Z26CrudeMonteCarloIntegrationPKfPfS1_S1_P17curandStateXORWOWi:
	.zero		940


//--------------------- .nv.constant0._Z8RebinGPUPfPKfii --------------------------
	.section	.nv.constant0._Z8RebinGPUPfPKfii,"a",@progbits
	.sectionflags	@""
	.align	4
.nv.constant0._Z8RebinGPUPfPKfii:
	.zero		920


//--------------------- .nv.constant0._Z9MakeEdgesPfffi --------------------------
	.section	.nv.constant0._Z9MakeEdgesPfffi,"a",@progbits
	.sectionflags	@""
	.align	4
.nv.constant0._Z9MakeEdgesPfffi:
	.zero		916


//--------------------- .nv.constant0._Z12setup_randomP17curandStateXORWOW --------------------------
	.section	.nv.constant0._Z12setup_randomP17curandStateXORWOW,"a",@progbits
	.sectionflags	@""
	.align	4
.nv.constant0._Z12setup_randomP17curandStateXORWOW:
	.zero		904


//--------------------- SYMBOLS --------------------------

	.type		.nv.reservedSmem.offset0,@object
	.size		.nv.reservedSmem.offset0,0x4
	.type		malloc,@function
	.type		free,@function
